//
// Generated by NVIDIA NVVM Compiler
//
// Compiler Build ID: CL-36424714
// Cuda compilation tools, release 13.0, V13.0.88
// Based on NVVM 20.0.0
//

.version 9.0
.target sm_100
.address_size 64

	// .globl	_Z19nonLocalMeansKernelPKfS0_ifiPf
.extern .shared .align 16 .b8 shared[];

.visible .entry _Z19nonLocalMeansKernelPKfS0_ifiPf(
	.param .u64 .ptr .align 1 _Z19nonLocalMeansKernelPKfS0_ifiPf_param_0,
	.param .u64 .ptr .align 1 _Z19nonLocalMeansKernelPKfS0_ifiPf_param_1,
	.param .u32 _Z19nonLocalMeansKernelPKfS0_ifiPf_param_2,
	.param .f32 _Z19nonLocalMeansKernelPKfS0_ifiPf_param_3,
	.param .u32 _Z19nonLocalMeansKernelPKfS0_ifiPf_param_4,
	.param .u64 .ptr .align 1 _Z19nonLocalMeansKernelPKfS0_ifiPf_param_5
)
{
	.reg .pred 	%p<21>;
	.reg .b32 	%r<197>;
	.reg .b32 	%f<225>;
	.reg .b64 	%rd<43>;

	ld.param.u64 	%rd5, [_Z19nonLocalMeansKernelPKfS0_ifiPf_param_0];
	ld.param.u64 	%rd6, [_Z19nonLocalMeansKernelPKfS0_ifiPf_param_1];
	ld.param.u32 	%r71, [_Z19nonLocalMeansKernelPKfS0_ifiPf_param_2];
	ld.param.f32 	%f35, [_Z19nonLocalMeansKernelPKfS0_ifiPf_param_3];
	ld.param.u32 	%r73, [_Z19nonLocalMeansKernelPKfS0_ifiPf_param_4];
	cvta.to.global.u64 	%rd1, %rd6;
	cvta.to.global.u64 	%rd2, %rd5;
	shr.u32 	%r74, %r71, 31;
	add.s32 	%r75, %r71, %r74;
	shr.s32 	%r1, %r75, 1;
	mov.u32 	%r76, %ctaid.x;
	mov.u32 	%r77, %ntid.x;
	mul.lo.s32 	%r2, %r76, %r77;
	mov.u32 	%r3, %tid.x;
	add.s32 	%r4, %r2, %r3;
	add.s32 	%r5, %r1, %r4;
	mov.u32 	%r78, %ctaid.y;
	mov.u32 	%r79, %ntid.y;
	mov.u32 	%r6, %tid.y;
	mad.lo.s32 	%r80, %r78, %r79, %r6;
	add.s32 	%r8, %r1, %r80;
	add.s32 	%r9, %r73, %r1;
	setp.ge.s32 	%p2, %r5, %r9;
	setp.ge.s32 	%p3, %r80, %r73;
	or.pred  	%p4, %p2, %p3;
	@%p4 bra 	$L__BB0_28;
	shr.u32 	%r10, %r73, 4;
	setp.lt.u32 	%p5, %r73, 16;
	mov.f32 	%f222, 0f00000000;
	mov.f32 	%f221, %f222;
	@%p5 bra 	$L__BB0_27;
	shl.b32 	%r82, %r1, 1;
	add.s32 	%r11, %r82, 16;
	max.u32 	%r83, %r3, %r6;
	setp.lt.u32 	%p1, %r83, %r11;
	add.s32 	%r12, %r9, %r1;
	mad.lo.s32 	%r84, %r11, %r6, %r3;
	shl.b32 	%r85, %r84, 2;
	mov.u32 	%r86, shared;
	add.s32 	%r13, %r86, %r85;
	sub.s32 	%r14, %r11, %r1;
	neg.s32 	%r15, %r1;
	abs.s32 	%r16, %r1;
	add.s32 	%r17, %r1, %r16;
	add.s32 	%r87, %r17, 1;
	and.b32  	%r18, %r87, 7;
	add.s32 	%r19, %r18, -1;
	and.b32  	%r20, %r87, 3;
	and.b32  	%r21, %r17, 1;
	mov.f32 	%f38, 0f80000000;
	div.rn.f32 	%f39, %f38, %f35;
	fma.rn.f32 	%f40, %f39, 0f3BBB989D, 0f3F000000;
	cvt.sat.f32.f32 	%f41, %f40;
	mov.f32 	%f42, 0f4B400001;
	mov.f32 	%f43, 0f437C0000;
	fma.rm.f32 	%f44, %f41, %f43, %f42;
	add.f32 	%f45, %f44, 0fCB40007F;
	neg.f32 	%f46, %f45;
	fma.rn.f32 	%f47, %f39, 0f3FB8AA3B, %f46;
	fma.rn.f32 	%f1, %f39, 0f32A57060, %f47;
	mov.b32 	%r88, %f44;
	shl.b32 	%r89, %r88, 23;
	mov.b32 	%f2, %r89;
	mul.lo.s32 	%r22, %r1, %r11;
	max.s32 	%r90, %r1, %r15;
	add.s32 	%r91, %r1, %r90;
	add.s32 	%r92, %r91, 1;
	and.b32  	%r93, %r92, -8;
	neg.s32 	%r23, %r93;
	shl.b32 	%r94, %r1, 6;
	add.s32 	%r24, %r94, 512;
	add.s32 	%r95, %r3, %r1;
	add.s32 	%r96, %r95, %r2;
	mad.lo.s32 	%r25, %r80, %r12, %r96;
	shl.b32 	%r97, %r1, 4;
	shl.b32 	%r98, %r73, 3;
	add.s32 	%r26, %r97, %r98;
	add.s64 	%rd3, %rd1, 16;
	shl.b32 	%r99, %r1, 3;
	add.s32 	%r27, %r99, 64;
	mov.f32 	%f221, 0f00000000;
	mov.b32 	%r175, 0;
	not.pred 	%p6, %p1;
	ex2.approx.ftz.f32 	%f154, %f1;
	mul.f32 	%f7, %f154, %f2;
	mul.wide.s32 	%rd33, %r12, 4;
	mov.f32 	%f222, %f221;
$L__BB0_3:
	mov.b32 	%r176, 0;
$L__BB0_4:
	@%p6 bra 	$L__BB0_6;
	shl.b32 	%r101, %r176, 4;
	add.s32 	%r102, %r101, %r6;
	shl.b32 	%r103, %r175, 4;
	add.s32 	%r104, %r103, %r3;
	mad.lo.s32 	%r105, %r102, %r12, %r104;
	mul.wide.u32 	%rd7, %r105, 4;
	add.s64 	%rd8, %rd2, %rd7;
	ld.global.f32 	%f48, [%rd8];
	st.shared.f32 	[%r13], %f48;
$L__BB0_6:
	setp.lt.s32 	%p7, %r71, -1;
	bar.sync 	0;
	mov.u32 	%r178, %r1;
	@%p7 bra 	$L__BB0_7;
	bra.uni 	$L__BB0_9;
$L__BB0_7:
	mov.u32 	%r177, %r1;
$L__BB0_8:
	add.s32 	%r154, %r22, %r177;
	shl.b32 	%r155, %r154, 2;
	mov.u32 	%r156, shared;
	add.s32 	%r157, %r156, %r155;
	ld.shared.f32 	%f155, [%r157];
	add.f32 	%f156, %f221, %f7;
	fma.rn.f32 	%f157, %f7, %f155, %f222;
	shl.b32 	%r158, %r11, 2;
	add.s32 	%r159, %r157, %r158;
	ld.shared.f32 	%f158, [%r159];
	add.f32 	%f159, %f156, %f7;
	fma.rn.f32 	%f160, %f7, %f158, %f157;
	add.s32 	%r160, %r159, %r158;
	ld.shared.f32 	%f161, [%r160];
	add.f32 	%f162, %f159, %f7;
	fma.rn.f32 	%f163, %f7, %f161, %f160;
	add.s32 	%r161, %r160, %r158;
	ld.shared.f32 	%f164, [%r161];
	add.f32 	%f165, %f162, %f7;
	fma.rn.f32 	%f166, %f7, %f164, %f163;
	add.s32 	%r162, %r161, %r158;
	ld.shared.f32 	%f167, [%r162];
	add.f32 	%f168, %f165, %f7;
	fma.rn.f32 	%f169, %f7, %f167, %f166;
	add.s32 	%r163, %r162, %r158;
	ld.shared.f32 	%f170, [%r163];
	add.f32 	%f171, %f168, %f7;
	fma.rn.f32 	%f172, %f7, %f170, %f169;
	add.s32 	%r164, %r163, %r158;
	ld.shared.f32 	%f173, [%r164];
	add.f32 	%f174, %f171, %f7;
	fma.rn.f32 	%f175, %f7, %f173, %f172;
	add.s32 	%r165, %r164, %r158;
	ld.shared.f32 	%f176, [%r165];
	add.f32 	%f177, %f174, %f7;
	fma.rn.f32 	%f178, %f7, %f176, %f175;
	add.s32 	%r166, %r165, %r158;
	ld.shared.f32 	%f179, [%r166];
	add.f32 	%f180, %f177, %f7;
	fma.rn.f32 	%f181, %f7, %f179, %f178;
	add.s32 	%r167, %r166, %r158;
	ld.shared.f32 	%f182, [%r167];
	add.f32 	%f183, %f180, %f7;
	fma.rn.f32 	%f184, %f7, %f182, %f181;
	add.s32 	%r168, %r167, %r158;
	ld.shared.f32 	%f185, [%r168];
	add.f32 	%f186, %f183, %f7;
	fma.rn.f32 	%f187, %f7, %f185, %f184;
	add.s32 	%r169, %r168, %r158;
	ld.shared.f32 	%f188, [%r169];
	add.f32 	%f189, %f186, %f7;
	fma.rn.f32 	%f190, %f7, %f188, %f187;
	add.s32 	%r170, %r169, %r158;
	ld.shared.f32 	%f191, [%r170];
	add.f32 	%f192, %f189, %f7;
	fma.rn.f32 	%f193, %f7, %f191, %f190;
	add.s32 	%r171, %r170, %r158;
	ld.shared.f32 	%f194, [%r171];
	add.f32 	%f195, %f192, %f7;
	fma.rn.f32 	%f196, %f7, %f194, %f193;
	add.s32 	%r172, %r171, %r158;
	ld.shared.f32 	%f197, [%r172];
	add.f32 	%f198, %f195, %f7;
	fma.rn.f32 	%f199, %f7, %f197, %f196;
	add.s32 	%r173, %r172, %r158;
	ld.shared.f32 	%f200, [%r173];
	add.f32 	%f221, %f198, %f7;
	fma.rn.f32 	%f222, %f7, %f200, %f199;
	add.s32 	%r177, %r177, 1;
	setp.eq.s32 	%p18, %r177, %r14;
	@%p18 bra 	$L__BB0_25;
	bra.uni 	$L__BB0_8;
$L__BB0_9:
	mov.u32 	%r179, %r1;
$L__BB0_10:
	add.s32 	%r107, %r15, %r179;
	mad.lo.s32 	%r34, %r11, %r107, %r178;
	mov.f32 	%f220, 0f00000000;
	mov.b32 	%r196, 0;
	mov.u32 	%r180, %r15;
$L__BB0_11:
	mov.u32 	%r35, %r180;
	setp.lt.u32 	%p8, %r17, 7;
	add.s32 	%r37, %r35, %r5;
	add.s32 	%r38, %r35, %r178;
	mov.u32 	%r188, %r15;
	@%p8 bra 	$L__BB0_14;
	add.s32 	%r109, %r34, %r35;
	shl.b32 	%r110, %r109, 2;
	mov.u32 	%r111, shared;
	add.s32 	%r183, %r111, %r110;
	add.s32 	%r182, %r25, %r35;
	mov.u32 	%r184, %r23;
	mov.u32 	%r188, %r15;
$L__BB0_13:
	.pragma "nounroll";
	mul.wide.s32 	%rd9, %r196, 4;
	add.s64 	%rd10, %rd3, %rd9;
	ld.global.f32 	%f51, [%rd10+-16];
	mul.wide.s32 	%rd11, %r182, 4;
	add.s64 	%rd12, %rd2, %rd11;
	ld.global.f32 	%f52, [%rd12];
	ld.shared.f32 	%f53, [%r183];
	sub.f32 	%f54, %f52, %f53;
	mul.f32 	%f55, %f51, %f54;
	fma.rn.f32 	%f56, %f55, %f54, %f220;
	ld.global.f32 	%f57, [%rd10+-12];
	mul.wide.s32 	%rd13, %r12, 4;
	add.s64 	%rd14, %rd12, %rd13;
	ld.global.f32 	%f58, [%rd14];
	add.s32 	%r112, %r183, %r27;
	ld.shared.f32 	%f59, [%r112];
	sub.f32 	%f60, %f58, %f59;
	mul.f32 	%f61, %f57, %f60;
	fma.rn.f32 	%f62, %f61, %f60, %f56;
	ld.global.f32 	%f63, [%rd10+-8];
	add.s64 	%rd15, %rd14, %rd13;
	ld.global.f32 	%f64, [%rd15];
	add.s32 	%r113, %r112, %r27;
	ld.shared.f32 	%f65, [%r113];
	sub.f32 	%f66, %f64, %f65;
	mul.f32 	%f67, %f63, %f66;
	fma.rn.f32 	%f68, %f67, %f66, %f62;
	ld.global.f32 	%f69, [%rd10+-4];
	add.s64 	%rd16, %rd15, %rd13;
	ld.global.f32 	%f70, [%rd16];
	add.s32 	%r114, %r113, %r27;
	ld.shared.f32 	%f71, [%r114];
	sub.f32 	%f72, %f70, %f71;
	mul.f32 	%f73, %f69, %f72;
	fma.rn.f32 	%f74, %f73, %f72, %f68;
	ld.global.f32 	%f75, [%rd10];
	add.s64 	%rd17, %rd16, %rd13;
	ld.global.f32 	%f76, [%rd17];
	add.s32 	%r115, %r114, %r27;
	ld.shared.f32 	%f77, [%r115];
	sub.f32 	%f78, %f76, %f77;
	mul.f32 	%f79, %f75, %f78;
	fma.rn.f32 	%f80, %f79, %f78, %f74;
	ld.global.f32 	%f81, [%rd10+4];
	add.s64 	%rd18, %rd17, %rd13;
	ld.global.f32 	%f82, [%rd18];
	add.s32 	%r116, %r115, %r27;
	ld.shared.f32 	%f83, [%r116];
	sub.f32 	%f84, %f82, %f83;
	mul.f32 	%f85, %f81, %f84;
	fma.rn.f32 	%f86, %f85, %f84, %f80;
	ld.global.f32 	%f87, [%rd10+8];
	add.s64 	%rd19, %rd18, %rd13;
	ld.global.f32 	%f88, [%rd19];
	add.s32 	%r117, %r116, %r27;
	ld.shared.f32 	%f89, [%r117];
	sub.f32 	%f90, %f88, %f89;
	mul.f32 	%f91, %f87, %f90;
	fma.rn.f32 	%f92, %f91, %f90, %f86;
	ld.global.f32 	%f93, [%rd10+12];
	add.s64 	%rd20, %rd19, %rd13;
	ld.global.f32 	%f94, [%rd20];
	add.s32 	%r118, %r117, %r27;
	ld.shared.f32 	%f95, [%r118];
	sub.f32 	%f96, %f94, %f95;
	mul.f32 	%f97, %f93, %f96;
	fma.rn.f32 	%f220, %f97, %f96, %f92;
	add.s32 	%r196, %r196, 8;
	add.s32 	%r188, %r188, 8;
	add.s32 	%r184, %r184, 8;
	add.s32 	%r183, %r183, %r24;
	add.s32 	%r182, %r182, %r26;
	setp.ne.s32 	%p9, %r184, 0;
	@%p9 bra 	$L__BB0_13;
$L__BB0_14:
	setp.eq.s32 	%p10, %r18, 0;
	@%p10 bra 	$L__BB0_22;
	setp.lt.u32 	%p11, %r19, 3;
	@%p11 bra 	$L__BB0_17;
	mul.wide.s32 	%rd21, %r196, 4;
	add.s64 	%rd22, %rd1, %rd21;
	ld.global.f32 	%f99, [%rd22];
	add.s32 	%r120, %r8, %r188;
	mad.lo.s32 	%r121, %r120, %r12, %r37;
	mul.wide.s32 	%rd23, %r121, 4;
	add.s64 	%rd24, %rd2, %rd23;
	ld.global.f32 	%f100, [%rd24];
	add.s32 	%r122, %r188, %r179;
	mad.lo.s32 	%r123, %r122, %r11, %r38;
	shl.b32 	%r124, %r123, 2;
	mov.u32 	%r125, shared;
	add.s32 	%r126, %r125, %r124;
	ld.shared.f32 	%f101, [%r126];
	sub.f32 	%f102, %f100, %f101;
	mul.f32 	%f103, %f99, %f102;
	fma.rn.f32 	%f104, %f103, %f102, %f220;
	ld.global.f32 	%f105, [%rd22+4];
	add.s64 	%rd26, %rd24, %rd33;
	ld.global.f32 	%f106, [%rd26];
	shl.b32 	%r127, %r11, 2;
	add.s32 	%r128, %r126, %r127;
	ld.shared.f32 	%f107, [%r128];
	sub.f32 	%f108, %f106, %f107;
	mul.f32 	%f109, %f105, %f108;
	fma.rn.f32 	%f110, %f109, %f108, %f104;
	ld.global.f32 	%f111, [%rd22+8];
	add.s64 	%rd27, %rd26, %rd33;
	ld.global.f32 	%f112, [%rd27];
	add.s32 	%r129, %r128, %r127;
	ld.shared.f32 	%f113, [%r129];
	sub.f32 	%f114, %f112, %f113;
	mul.f32 	%f115, %f111, %f114;
	fma.rn.f32 	%f116, %f115, %f114, %f110;
	ld.global.f32 	%f117, [%rd22+12];
	add.s64 	%rd28, %rd27, %rd33;
	ld.global.f32 	%f118, [%rd28];
	add.s32 	%r130, %r129, %r127;
	ld.shared.f32 	%f119, [%r130];
	sub.f32 	%f120, %f118, %f119;
	mul.f32 	%f121, %f117, %f120;
	fma.rn.f32 	%f220, %f121, %f120, %f116;
	add.s32 	%r196, %r196, 4;
	add.s32 	%r188, %r188, 4;
$L__BB0_17:
	setp.eq.s32 	%p12, %r20, 0;
	@%p12 bra 	$L__BB0_22;
	setp.eq.s32 	%p13, %r20, 1;
	@%p13 bra 	$L__BB0_20;
	mul.wide.s32 	%rd29, %r196, 4;
	add.s64 	%rd30, %rd1, %rd29;
	ld.global.f32 	%f123, [%rd30];
	add.s32 	%r132, %r8, %r188;
	mad.lo.s32 	%r133, %r132, %r12, %r37;
	mul.wide.s32 	%rd31, %r133, 4;
	add.s64 	%rd32, %rd2, %rd31;
	ld.global.f32 	%f124, [%rd32];
	add.s32 	%r134, %r188, %r179;
	mad.lo.s32 	%r135, %r134, %r11, %r38;
	shl.b32 	%r136, %r135, 2;
	mov.u32 	%r137, shared;
	add.s32 	%r138, %r137, %r136;
	ld.shared.f32 	%f125, [%r138];
	sub.f32 	%f126, %f124, %f125;
	mul.f32 	%f127, %f123, %f126;
	fma.rn.f32 	%f128, %f127, %f126, %f220;
	ld.global.f32 	%f129, [%rd30+4];
	add.s64 	%rd34, %rd32, %rd33;
	ld.global.f32 	%f130, [%rd34];
	shl.b32 	%r139, %r11, 2;
	add.s32 	%r140, %r138, %r139;
	ld.shared.f32 	%f131, [%r140];
	sub.f32 	%f132, %f130, %f131;
	mul.f32 	%f133, %f129, %f132;
	fma.rn.f32 	%f220, %f133, %f132, %f128;
	add.s32 	%r196, %r196, 2;
	add.s32 	%r188, %r188, 2;
$L__BB0_20:
	setp.ne.s32 	%p14, %r21, 0;
	@%p14 bra 	$L__BB0_22;
	mul.wide.s32 	%rd35, %r196, 4;
	add.s64 	%rd36, %rd1, %rd35;
	ld.global.f32 	%f134, [%rd36];
	add.s32 	%r141, %r8, %r188;
	mad.lo.s32 	%r142, %r141, %r12, %r37;
	mul.wide.s32 	%rd37, %r142, 4;
	add.s64 	%rd38, %rd2, %rd37;
	ld.global.f32 	%f135, [%rd38];
	add.s32 	%r143, %r188, %r179;
	mad.lo.s32 	%r144, %r143, %r11, %r38;
	shl.b32 	%r145, %r144, 2;
	mov.u32 	%r146, shared;
	add.s32 	%r147, %r146, %r145;
	ld.shared.f32 	%f136, [%r147];
	sub.f32 	%f137, %f135, %f136;
	mul.f32 	%f138, %f134, %f137;
	fma.rn.f32 	%f220, %f138, %f137, %f220;
	add.s32 	%r196, %r196, 1;
$L__BB0_22:
	add.s32 	%r180, %r35, 1;
	setp.ne.s32 	%p15, %r35, %r16;
	@%p15 bra 	$L__BB0_11;
	neg.f32 	%f139, %f220;
	div.rn.f32 	%f140, %f139, %f35;
	fma.rn.f32 	%f141, %f140, 0f3BBB989D, 0f3F000000;
	cvt.sat.f32.f32 	%f142, %f141;
	mov.f32 	%f143, 0f4B400001;
	mov.f32 	%f144, 0f437C0000;
	fma.rm.f32 	%f145, %f142, %f144, %f143;
	add.f32 	%f146, %f145, 0fCB40007F;
	neg.f32 	%f147, %f146;
	fma.rn.f32 	%f148, %f140, 0f3FB8AA3B, %f147;
	fma.rn.f32 	%f149, %f140, 0f32A57060, %f148;
	mov.b32 	%r148, %f145;
	shl.b32 	%r149, %r148, 23;
	mov.b32 	%f150, %r149;
	ex2.approx.ftz.f32 	%f151, %f149;
	mul.f32 	%f152, %f151, %f150;
	mad.lo.s32 	%r150, %r179, %r11, %r178;
	shl.b32 	%r151, %r150, 2;
	mov.u32 	%r152, shared;
	add.s32 	%r153, %r152, %r151;
	ld.shared.f32 	%f153, [%r153];
	add.f32 	%f221, %f221, %f152;
	fma.rn.f32 	%f222, %f152, %f153, %f222;
	add.s32 	%r179, %r179, 1;
	setp.ne.s32 	%p16, %r179, %r14;
	@%p16 bra 	$L__BB0_10;
	add.s32 	%r178, %r178, 1;
	setp.ne.s32 	%p17, %r178, %r14;
	@%p17 bra 	$L__BB0_9;
$L__BB0_25:
	bar.sync 	0;
	add.s32 	%r176, %r176, 1;
	setp.ne.s32 	%p19, %r176, %r10;
	@%p19 bra 	$L__BB0_4;
	add.s32 	%r175, %r175, 1;
	setp.ne.s32 	%p20, %r175, %r10;
	@%p20 bra 	$L__BB0_3;
$L__BB0_27:
	ld.param.u64 	%rd42, [_Z19nonLocalMeansKernelPKfS0_ifiPf_param_5];
	div.rn.f32 	%f201, %f222, %f221;
	mad.lo.s32 	%r174, %r73, %r80, %r4;
	cvta.to.global.u64 	%rd39, %rd42;
	mul.wide.s32 	%rd40, %r174, 4;
	add.s64 	%rd41, %rd39, %rd40;
	st.global.f32 	[%rd41], %f201;
$L__BB0_28:
	ret;

}


// ===== COMPILED SASS (sm_100) =====

	.target	sm_100

	.elftype	@"ET_EXEC"


//--------------------- .note.nv.tkinfo           --------------------------
	.section	.note.nv.tkinfo,"",@"SHT_NOTE"
	.sectionflags	@"SHF_NOTE_NV_TKINFO"
	.tkinfo
        /*0018*/ 	.word	0x00000002
        /*0030*/ 	.string	""
        /*0030*/ 	.string	"ptxas"
        /*0030*/ 	.string	"Cuda compilation tools, release 13.0, V13.0.88"
        /*0030*/ 	.string	"Build cuda_13.0.r13.0/compiler.36424714_0"
        /*0030*/ 	.string	"-arch sm_100 -m 64 "



//--------------------- .note.nv.cuinfo           --------------------------
	.section	.note.nv.cuinfo,"",@"SHT_NOTE"
	.sectionflags	@"SHF_NOTE_NV_CUINFO"
        /*0018*/ 	.short	0x0002
        /*001a*/ 	.short	0x0064
        /*001c*/ 	.short	0x0082
	.zero		2


//--------------------- .nv.info                  --------------------------
	.section	.nv.info,"",@"SHT_CUDA_INFO"
	.align	4


	//----- nvinfo : EIATTR_REGCOUNT
	.align		4
        /*0000*/ 	.byte	0x04, 0x2f
        /*0002*/ 	.short	(.L_1 - .L_0)
	.align		4
.L_0:
        /*0004*/ 	.word	index@(_Z19nonLocalMeansKernelPKfS0_ifiPf)
        /*0008*/ 	.word	0x00000020


	//----- nvinfo : EIATTR_FRAME_SIZE
	.align		4
.L_1:
        /*000c*/ 	.byte	0x04, 0x11
        /*000e*/ 	.short	(.L_3 - .L_2)
	.align		4
.L_2:
        /*0010*/ 	.word	index@($__internal_0_$__cuda_sm3x_div_rn_noftz_f32_slowpath)
        /*0014*/ 	.word	0x00000000


	//----- nvinfo : EIATTR_FRAME_SIZE
	.align		4
.L_3:
        /*0018*/ 	.byte	0x04, 0x11
        /*001a*/ 	.short	(.L_5 - .L_4)
	.align		4
.L_4:
        /*001c*/ 	.word	index@(_Z19nonLocalMeansKernelPKfS0_ifiPf)
        /*0020*/ 	.word	0x00000000


	//----- nvinfo : EIATTR_MIN_STACK_SIZE
	.align		4
.L_5:
        /*0024*/ 	.byte	0x04, 0x12
        /*0026*/ 	.short	(.L_7 - .L_6)
	.align		4
.L_6:
        /*0028*/ 	.word	index@(_Z19nonLocalMeansKernelPKfS0_ifiPf)
        /*002c*/ 	.word	0x00000000
.L_7:


//--------------------- .nv.compat                --------------------------
	.section	.nv.compat,"",@"SHT_CUDA_COMPAT_INFO"
	.align	4
        /*0000*/ 	.byte	0x02, 0x09, 0x00, 0x00, 0x02, 0x02, 0x01, 0x00, 0x02, 0x05, 0x05, 0x00, 0x03, 0x07, 0x01, 0x01
        /*0010*/ 	.byte	0x02, 0x03, 0x00, 0x00, 0x02, 0x06, 0x01, 0x00, 0x04, 0x0b, 0x08, 0x00, 0x01, 0x00, 0x00, 0x00
        /*0020*/ 	.byte	0x00, 0x00, 0x00, 0x00


//--------------------- .nv.info._Z19nonLocalMeansKernelPKfS0_ifiPf --------------------------
	.section	.nv.info._Z19nonLocalMeansKernelPKfS0_ifiPf,"",@"SHT_CUDA_INFO"
	.sectionflags	@""
	.align	4


	//----- nvinfo : EIATTR_CUDA_API_VERSION
	.align		4
        /*0000*/ 	.byte	0x04, 0x37
        /*0002*/ 	.short	(.L_9 - .L_8)
.L_8:
        /*0004*/ 	.word	0x00000082


	//----- nvinfo : EIATTR_KPARAM_INFO
	.align		4
.L_9:
        /*0008*/ 	.byte	0x04, 0x17
        /*000a*/ 	.short	(.L_11 - .L_10)
.L_10:
        /*000c*/ 	.word	0x00000000
        /*0010*/ 	.short	0x0005
        /*0012*/ 	.short	0x0020
        /*0014*/ 	.byte	0x00, 0xf5, 0x21, 0x00


	//----- nvinfo : EIATTR_KPARAM_INFO
	.align		4
.L_11:
        /*0018*/ 	.byte	0x04, 0x17
        /*001a*/ 	.short	(.L_13 - .L_12)
.L_12:
        /*001c*/ 	.word	0x00000000
        /*0020*/ 	.short	0x0004
        /*0022*/ 	.short	0x0018
        /*0024*/ 	.byte	0x00, 0xf0, 0x11, 0x00


	//----- nvinfo : EIATTR_KPARAM_INFO
	.align		4
.L_13:
        /*0028*/ 	.byte	0x04, 0x17
        /*002a*/ 	.short	(.L_15 - .L_14)
.L_14:
        /*002c*/ 	.word	0x00000000
        /*0030*/ 	.short	0x0003
        /*0032*/ 	.short	0x0014
        /*0034*/ 	.byte	0x00, 0xf0, 0x11, 0x00


	//----- nvinfo : EIATTR_KPARAM_INFO
	.align		4
.L_15:
        /*0038*/ 	.byte	0x04, 0x17
        /*003a*/ 	.short	(.L_17 - .L_16)
.L_16:
        /*003c*/ 	.word	0x00000000
        /*0040*/ 	.short	0x0002
        /*0042*/ 	.short	0x0010
        /*0044*/ 	.byte	0x00, 0xf0, 0x11, 0x00


	//----- nvinfo : EIATTR_KPARAM_INFO
	.align		4
.L_17:
        /*0048*/ 	.byte	0x04, 0x17
        /*004a*/ 	.short	(.L_19 - .L_18)
.L_18:
        /*004c*/ 	.word	0x00000000
        /*0050*/ 	.short	0x0001
        /*0052*/ 	.short	0x0008
        /*0054*/ 	.byte	0x00, 0xf5, 0x21, 0x00


	//----- nvinfo : EIATTR_KPARAM_INFO
	.align		4
.L_19:
        /*0058*/ 	.byte	0x04, 0x17
        /*005a*/ 	.short	(.L_21 - .L_20)
.L_20:
        /*005c*/ 	.word	0x00000000
        /*0060*/ 	.short	0x0000
        /*0062*/ 	.short	0x0000
        /*0064*/ 	.byte	0x00, 0xf5, 0x21, 0x00


	//----- nvinfo : EIATTR_SPARSE_MMA_MASK
	.align		4
.L_21:
        /*0068*/ 	.byte	0x03, 0x50
        /*006a*/ 	.short	0x0000


	//----- nvinfo : EIATTR_MAXREG_COUNT
	.align		4
        /*006c*/ 	.byte	0x03, 0x1b
        /*006e*/ 	.short	0x00ff


	//----- nvinfo : EIATTR_NUM_BARRIERS
	.align		4
        /*0070*/ 	.byte	0x02, 0x4c
        /*0072*/ 	.byte	0x01
	.zero		1


	//----- nvinfo : EIATTR_MERCURY_ISA_VERSION
	.align		4
        /*0074*/ 	.byte	0x03, 0x5f
        /*0076*/ 	.short	0x0101


	//----- nvinfo : EIATTR_VRC_CTA_INIT_COUNT
	.align		4
        /*0078*/ 	.byte	0x02, 0x4a
	.zero		1
	.zero		1


	//----- nvinfo : EIATTR_EXIT_INSTR_OFFSETS
	.align		4
        /*007c*/ 	.byte	0x04, 0x1c
        /*007e*/ 	.short	(.L_23 - .L_22)


	//   ....[0]....
.L_22:
        /*0080*/ 	.word	0x00000120


	//   ....[1]....
        /*0084*/ 	.word	0x000036a0


	//----- nvinfo : EIATTR_CRS_STACK_SIZE
	.align		4
.L_23:
        /*0088*/ 	.byte	0x04, 0x1e
        /*008a*/ 	.short	(.L_25 - .L_24)
.L_24:
        /*008c*/ 	.word	0x00000000


	//----- nvinfo : EIATTR_CBANK_PARAM_SIZE
	.align		4
.L_25:
        /*0090*/ 	.byte	0x03, 0x19
        /*0092*/ 	.short	0x0028


	//----- nvinfo : EIATTR_PARAM_CBANK
	.align		4
        /*0094*/ 	.byte	0x04, 0x0a
        /*0096*/ 	.short	(.L_27 - .L_26)
	.align		4
.L_26:
        /*0098*/ 	.word	index@(.nv.constant0._Z19nonLocalMeansKernelPKfS0_ifiPf)
        /*009c*/ 	.short	0x0380
        /*009e*/ 	.short	0x0028


	//----- nvinfo : EIATTR_SW_WAR
	.align		4
.L_27:
        /*00a0*/ 	.byte	0x04, 0x36
        /*00a2*/ 	.short	(.L_29 - .L_28)
.L_28:
        /*00a4*/ 	.word	0x00000008
.L_29:


//--------------------- .nv.callgraph             --------------------------
	.section	.nv.callgraph,"",@"SHT_CUDA_CALLGRAPH"
	.align	4
	.sectionentsize	8
	.align		4
        /*0000*/ 	.word	0x00000000
	.align		4
        /*0004*/ 	.word	0xffffffff
	.align		4
        /*0008*/ 	.word	0x00000000
	.align		4
        /*000c*/ 	.word	0xfffffffe
	.align		4
        /*0010*/ 	.word	0x00000000
	.align		4
        /*0014*/ 	.word	0xfffffffd
	.align		4
        /*0018*/ 	.word	0x00000000
	.align		4
        /*001c*/ 	.word	0xfffffffc


//--------------------- .text._Z19nonLocalMeansKernelPKfS0_ifiPf --------------------------
	.section	.text._Z19nonLocalMeansKernelPKfS0_ifiPf,"ax",@progbits
	.align	128
        .global         _Z19nonLocalMeansKernelPKfS0_ifiPf
        .type           _Z19nonLocalMeansKernelPKfS0_ifiPf,@function
        .size           _Z19nonLocalMeansKernelPKfS0_ifiPf,(.L_x_37 - _Z19nonLocalMeansKernelPKfS0_ifiPf)
        .other          _Z19nonLocalMeansKernelPKfS0_ifiPf,@"STO_CUDA_ENTRY STV_DEFAULT"
_Z19nonLocalMeansKernelPKfS0_ifiPf:
.text._Z19nonLocalMeansKernelPKfS0_ifiPf:
[----:B------:R-:W-:Y:S01]  /*0000*/  LDC R1, c[0x0][0x37c] ;  /* 0x0000df00ff017b82 */ /* 0x000fe20000000800 */
[----:B------:R-:W0:Y:S07]  /*0010*/  S2R R6, SR_TID.Y ;  /* 0x0000000000067919 */ /* 0x000e2e0000002200 */
[----:B------:R-:W1:Y:S01]  /*0020*/  S2UR UR5, SR_CTAID.X ;  /* 0x00000000000579c3 */ /* 0x000e620000002500 */
[----:B------:R-:W2:Y:S01]  /*0030*/  LDCU UR4, c[0x0][0x390] ;  /* 0x00007200ff0477ac */ /* 0x000ea20008000800 */
[----:B------:R-:W3:Y:S06]  /*0040*/  S2R R9, SR_TID.X ;  /* 0x0000000000097919 */ /* 0x000eec0000002100 */
[----:B------:R-:W1:Y:S08]  /*0050*/  LDC R8, c[0x0][0x360] ;  /* 0x0000d800ff087b82 */ /* 0x000e700000000800 */
[----:B------:R-:W0:Y:S01]  /*0060*/  S2UR UR6, SR_CTAID.Y ;  /* 0x00000000000679c3 */ /* 0x000e220000002600 */
[----:B--2---:R-:W-:-:S04]  /*0070*/  ULEA.HI UR4, UR4, UR4, URZ, 0x1 ;  /* 0x0000000404047291 */ /* 0x004fc8000f8f08ff */
[----:B------:R-:W-:-:S03]  /*0080*/  USHF.R.S32.HI UR4, URZ, 0x1, UR4 ;  /* 0x00000001ff047899 */ /* 0x000fc60008011404 */
[----:B------:R-:W0:Y:S08]  /*0090*/  LDC R0, c[0x0][0x364] ;  /* 0x0000d900ff007b82 */ /* 0x000e300000000800 */
[----:B------:R-:W2:Y:S01]  /*00a0*/  LDC R5, c[0x0][0x398] ;  /* 0x0000e600ff057b82 */ /* 0x000ea20000000800 */
[----:B-1----:R-:W-:-:S05]  /*00b0*/  IMAD R8, R8, UR5, RZ ;  /* 0x0000000508087c24 */ /* 0x002fca000f8e02ff */
[----:B---3--:R-:W-:-:S04]  /*00c0*/  IADD3 R3, PT, PT, R8, R9, RZ ;  /* 0x0000000908037210 */ /* 0x008fc80007ffe0ff */
[----:B------:R-:W-:Y:S01]  /*00d0*/  IADD3 R2, PT, PT, R3, UR4, RZ ;  /* 0x0000000403027c10 */ /* 0x000fe2000fffe0ff */
[----:B0-----:R-:W-:-:S05]  /*00e0*/  IMAD R0, R0, UR6, R6 ;  /* 0x0000000600007c24 */ /* 0x001fca000f8e0206 */
[----:B--2---:R-:W-:Y:S02]  /*00f0*/  ISETP.GE.AND P0, PT, R0, R5, PT ;  /* 0x000000050000720c */ /* 0x004fe40003f06270 */
[----:B------:R-:W-:-:S04]  /*0100*/  IADD3 R7, PT, PT, R5, UR4, RZ ;  /* 0x0000000405077c10 */ /* 0x000fc8000fffe0ff */
[----:B------:R-:W-:-:S13]  /*0110*/  ISETP.GE.OR P0, PT, R2, R7, P0 ;  /* 0x000000070200720c */ /* 0x000fda0000706670 */
[----:B------:R-:W-:Y:S05]  /*0120*/  @P0 EXIT ;  /* 0x000000000000094d */ /* 0x000fea0003800000 */
[----:B------:R-:W-:Y:S01]  /*0130*/  ISETP.GE.U32.AND P0, PT, R5, 0x10, PT ;  /* 0x000000100500780c */ /* 0x000fe20003f06070 */
[----:B------:R-:W0:Y:S01]  /*0140*/  LDCU.64 UR18, c[0x0][0x358] ;  /* 0x00006b00ff1277ac */ /* 0x000e220008000a00 */
[----:B------:R-:W-:-:S11]  /*0150*/  CS2R R4, SRZ ;  /* 0x0000000000047805 */ /* 0x000fd6000001ff00 */
[----:B------:R-:W-:Y:S05]  /*0160*/  @!P0 BRA `(.L_x_0) ;  /* 0x0000003000fc8947 */ /* 0x000fea0003800000 */
[----:B------:R-:W1:Y:S01]  /*0170*/  LDC R13, c[0x0][0x394] ;  /* 0x0000e500ff0d7b82 */ /* 0x000e620000000800 */
[----:B------:R-:W-:Y:S01]  /*0180*/  MOV R5, UR4 ;  /* 0x0000000400057c02 */ /* 0x000fe20008000f00 */
[----:B------:R-:W-:Y:S02]  /*0190*/  ULEA UR5, UR4, 0x10, 0x1 ;  /* 0x0000001004057891 */ /* 0x000fe4000f8e08ff */
[----:B------:R-:W-:Y:S02]  /*01a0*/  IADD3 R7, PT, PT, R7, UR4, RZ ;  /* 0x0000000407077c10 */ /* 0x000fe4000fffe0ff */
[----:B------:R-:W-:-:S04]  /*01b0*/  IABS R5, R5 ;  /* 0x0000000500057213 */ /* 0x000fc80000000000 */
[----:B------:R-:W-:-:S13]  /*01c0*/  R2UR UR6, R5 ;  /* 0x00000000050672ca */ /* 0x000fda00000e0000 */
[----:B------:R-:W-:Y:S01]  /*01d0*/  UIADD3 UR6, UPT, UPT, UR4, 0x1, UR6 ;  /* 0x0000000104067890 */ /* 0x000fe2000fffe006 */
[----:B-1----:R-:W1:Y:S03]  /*01e0*/  MUFU.RCP R4, R13 ;  /* 0x0000000d00047308 */ /* 0x002e660000001000 */
[----:B------:R-:W-:-:S05]  /*01f0*/  ULOP3.LUT UR6, UR6, 0x7, URZ, 0xc0, !UPT ;  /* 0x0000000706067892 */ /* 0x000fca000f8ec0ff */
[----:B------:R-:W2:Y:S01]  /*0200*/  FCHK P0, -RZ, R13 ;  /* 0x0000000dff007302 */ /* 0x000ea20000000100 */
[----:B-1----:R-:W-:-:S04]  /*0210*/  FFMA R5, R4, -R13, 1 ;  /* 0x3f80000004057423 */ /* 0x002fc8000000080d */
[----:B------:R-:W-:Y:S01]  /*0220*/  FFMA R11, R4, R5, R4 ;  /* 0x00000005040b7223 */ /* 0x000fe20000000004 */
[----:B------:R-:W-:Y:S02]  /*0230*/  VIMNMX.U32 R5, PT, PT, R9, R6, !PT ;  /* 0x0000000609057248 */ /* 0x000fe40007fe0000 */
[----:B------:R-:W-:Y:S01]  /*0240*/  IADD3 R6, PT, PT, R0, UR4, RZ ;  /* 0x0000000400067c10 */ /* 0x000fe2000fffe0ff */
[----:B------:R-:W-:Y:S01]  /*0250*/  FFMA R4, -RZ, R11, RZ ;  /* 0x0000000bff047223 */ /* 0x000fe200000001ff */
[----:B------:R-:W-:-:S03]  /*0260*/  ISETP.GE.U32.AND P1, PT, R5, UR5, PT ;  /* 0x0000000505007c0c */ /* 0x000fc6000bf26070 */
[----:B------:R-:W-:-:S04]  /*0270*/  FFMA R5, R4, -R13, -RZ ;  /* 0x8000000d04057223 */ /* 0x000fc800000008ff */
[----:B------:R-:W-:Y:S01]  /*0280*/  FFMA R4, R11, R5, R4 ;  /* 0x000000050b047223 */ /* 0x000fe20000000004 */
[----:B--2---:R-:W-:Y:S06]  /*0290*/  @!P0 BRA `(.L_x_1) ;  /* 0x0000000000188947 */ /* 0x004fec0003800000 */
[----:B------:R-:W1:Y:S01]  /*02a0*/  LDCU UR5, c[0x0][0x394] ;  /* 0x00007280ff0577ac */ /* 0x000e620008000800 */
[----:B------:R-:W-:Y:S01]  /*02b0*/  HFMA2 R24, -RZ, RZ, -0.0 , 0 ;  /* 0x80000000ff187431 */ /* 0x000fe200000001ff */
[----:B------:R-:W-:Y:S02]  /*02c0*/  MOV R14, 0x2f0 ;  /* 0x000002f0000e7802 */ /* 0x000fe40000000f00 */
[----:B-1----:R-:W-:-:S07]  /*02d0*/  MOV R13, UR5 ;  /* 0x00000005000d7c02 */ /* 0x002fce0008000f00 */
[----:B0-----:R-:W-:Y:S05]  /*02e0*/  CALL.REL.NOINC `($__internal_0_$__cuda_sm3x_div_rn_noftz_f32_slowpath) ;  /* 0x0000003000f07944 */ /* 0x001fea0003c00000 */
[----:B------:R-:W-:-:S07]  /*02f0*/  MOV R4, R12 ;  /* 0x0000000c00047202 */ /* 0x000fce0000000f00 */
.L_x_1:
[----:B------:R-:W-:Y:S01]  /*0300*/  HFMA2 R5, -RZ, RZ, 0.96630859375, -0.0022525787353515625 ;  /* 0x3bbb989dff057431 */ /* 0x000fe200000001ff */
[----:B------:R-:W1:Y:S01]  /*0310*/  LDCU.64 UR8, c[0x0][0x388] ;  /* 0x00007100ff0877ac */ /* 0x000e620008000a00 */
[----:B------:R-:W-:Y:S01]  /*0320*/  MOV R10, 0x437c0000 ;  /* 0x437c0000000a7802 */ /* 0x000fe20000000f00 */
[----:B------:R-:W2:Y:S01]  /*0330*/  LDCU UR5, c[0x0][0x390] ;  /* 0x00007200ff0577ac */ /* 0x000ea20008000800 */
[----:B------:R-:W3:Y:S01]  /*0340*/  LDCU UR10, c[0x0][0x398] ;  /* 0x00007300ff0a77ac */ /* 0x000ee20008000800 */
[----:B------:R-:W-:Y:S01]  /*0350*/  FFMA.SAT R5, R4, R5, 0.5 ;  /* 0x3f00000004057423 */ /* 0x000fe20000002005 */
[----:B------:R-:W-:-:S03]  /*0360*/  ULEA UR23, UR4, 0x200, 0x6 ;  /* 0x0000020004177891 */ /* 0x000fc6000f8e30ff */
[----:B------:R-:W-:Y:S01]  /*0370*/  FFMA.RM R5, R5, R10, 12582913 ;  /* 0x4b40000105057423 */ /* 0x000fe2000000400a */
[----:B------:R-:W-:Y:S01]  /*0380*/  IADD3 R10, PT, PT, R8, UR4, R9 ;  /* 0x00000004080a7c10 */ /* 0x000fe2000fffe009 */
[----:B------:R-:W-:Y:S02]  /*0390*/  ULEA UR24, UR4, 0x40, 0x3 ;  /* 0x0000004004187891 */ /* 0x000fe4000f8e18ff */
[C---:B------:R-:W-:Y:S01]  /*03a0*/  FADD R11, R5.reuse, -12583039 ;  /* 0xcb40007f050b7421 */ /* 0x040fe20000000000 */
[----:B-1----:R-:W-:Y:S01]  /*03b0*/  UIADD3 UR7, UP0, UPT, UR8, 0x10, URZ ;  /* 0x0000001008077890 */ /* 0x002fe2000ff1e0ff */
[----:B------:R-:W-:Y:S01]  /*03c0*/  SHF.L.U32 R5, R5, 0x17, RZ ;  /* 0x0000001705057819 */ /* 0x000fe200000006ff */
[----:B------:R-:W-:Y:S02]  /*03d0*/  IMAD R10, R0, R7, R10 ;  /* 0x00000007000a7224 */ /* 0x000fe400078e020a */
[----:B------:R-:W-:Y:S01]  /*03e0*/  FFMA R11, R4, 1.4426950216293334961, -R11 ;  /* 0x3fb8aa3b040b7823 */ /* 0x000fe2000000080b */
[----:B--2---:R-:W-:-:S02]  /*03f0*/  ULEA.HI UR11, UR5, UR5, URZ, 0x1 ;  /* 0x00000005050b7291 */ /* 0x004fc4000f8f08ff */
[----:B------:R-:W-:Y:S01]  /*0400*/  UIADD3.X UR8, UPT, UPT, URZ, UR9, URZ, UP0, !UPT ;  /* 0x00000009ff087290 */ /* 0x000fe200087fe4ff */
[----:B------:R-:W-:Y:S01]  /*0410*/  FFMA R11, R4, 1.925963033500011079e-08, R11 ;  /* 0x32a57060040b7823 */ /* 0x000fe2000000000b */
[----:B------:R-:W-:Y:S02]  /*0420*/  USHF.R.S32.HI UR9, URZ, 0x1, UR11 ;  /* 0x00000001ff097899 */ /* 0x000fe4000801140b */
[----:B------:R-:W-:Y:S01]  /*0430*/  UIADD3 UR5, UPT, UPT, -UR4, URZ, URZ ;  /* 0x000000ff04057290 */ /* 0x000fe2000fffe1ff */
[----:B------:R1:W2:Y:S01]  /*0440*/  MUFU.EX2 R4, R11 ;  /* 0x0000000b00047308 */ /* 0x0002a20000000800 */
[----:B---3--:R-:W-:Y:S02]  /*0450*/  ULEA UR10, UR4, UR10, 0x1 ;  /* 0x0000000a040a7291 */ /* 0x008fe4000f8e08ff */
[----:B------:R-:W-:Y:S01]  /*0460*/  UISETP.LT.AND UP0, UPT, UR4, UR5, UPT ;  /* 0x000000050400728c */ /* 0x000fe2000bf01270 */
[----:B------:R-:W-:Y:S01]  /*0470*/  IABS R12, UR9 ;  /* 0x00000009000c7c13 */ /* 0x000fe20008000000 */
[----:B------:R-:W-:-:S02]  /*0480*/  ULEA UR25, UR9, 0x10, 0x1 ;  /* 0x0000001009197891 */ /* 0x000fc4000f8e08ff */
[----:B------:R-:W-:Y:S01]  /*0490*/  USEL UR5, UR4, UR5, !UP0 ;  /* 0x0000000504057287 */ /* 0x000fe2000c000000 */
[----:B------:R-:W-:-:S03]  /*04a0*/  IADD3 R8, PT, PT, R12, UR9, RZ ;  /* 0x000000090c087c10 */ /* 0x000fc6000fffe0ff */
[----:B------:R-:W-:Y:S01]  /*04b0*/  UIADD3 UR5, UPT, UPT, UR4, 0x1, UR5 ;  /* 0x0000000104057890 */ /* 0x000fe2000fffe005 */
[----:B-1----:R-:W-:Y:S02]  /*04c0*/  IADD3 R11, PT, PT, R8, 0x1, RZ ;  /* 0x00000001080b7810 */ /* 0x002fe40007ffe0ff */
[----:B------:R-:W-:Y:S01]  /*04d0*/  UMOV UR4, URZ ;  /* 0x000000ff00047c82 */ /* 0x000fe20008000000 */
[----:B------:R-:W-:Y:S01]  /*04e0*/  ULOP3.LUT UR5, UR5, 0xfffffff8, URZ, 0xc0, !UPT ;  /* 0xfffffff805057892 */ /* 0x000fe2000f8ec0ff */
[----:B------:R-:W-:Y:S01]  /*04f0*/  LOP3.LUT R11, R11, 0x3, RZ, 0xc0, !PT ;  /* 0x000000030b0b7812 */ /* 0x000fe200078ec0ff */
[----:B--2---:R-:W-:Y:S01]  /*0500*/  FMUL R9, R5, R4 ;  /* 0x0000000405097220 */ /* 0x004fe20000400000 */
[----:B------:R-:W-:Y:S01]  /*0510*/  CS2R R4, SRZ ;  /* 0x0000000000047805 */ /* 0x000fe2000001ff00 */
[----:B------:R-:W-:-:S12]  /*0520*/  UIADD3 UR16, UPT, UPT, -UR5, URZ, URZ ;  /* 0x000000ff05107290 */ /* 0x000fd8000fffe1ff */
.L_x_22:
[----:B------:R-:W-:-:S05]  /*0530*/  UMOV UR5, URZ ;  /* 0x000000ff00057c82 */ /* 0x000fca0008000000 */
.L_x_21:
[----:B------:R-:W-:Y:S04]  /*0540*/  BSSY.RECONVERGENT B0, `(.L_x_2) ;  /* 0x0000016000007945 */ /* 0x000fe80003800200 */
[----:B------:R-:W-:Y:S05]  /*0550*/  @P1 BRA `(.L_x_3) ;  /* 0x0000000000501947 */ /* 0x000fea0003800000 */
[----:B------:R-:W1:Y:S01]  /*0560*/  S2R R17, SR_TID.Y ;  /* 0x0000000000117919 */ /* 0x000e620000002200 */
[----:B------:R-:W2:Y:S01]  /*0570*/  LDC.64 R12, c[0x0][0x380] ;  /* 0x0000e000ff0c7b82 */ /* 0x000ea20000000a00 */
[----:B------:R-:W-:Y:S01]  /*0580*/  MOV R14, UR5 ;  /* 0x00000005000e7c02 */ /* 0x000fe20008000f00 */
[----:B------:R-:W3:Y:S01]  /*0590*/  LDCU UR11, c[0x0][0x390] ;  /* 0x00007200ff0b77ac */ /* 0x000ee20008000800 */
[----:B------:R-:W4:Y:S01]  /*05a0*/  S2R R16, SR_TID.X ;  /* 0x0000000000107919 */ /* 0x000f220000002100 */
[----:B------:R-:W-:Y:S02]  /*05b0*/  MOV R15, UR4 ;  /* 0x00000004000f7c02 */ /* 0x000fe40008000f00 */
[----:B-1----:R-:W-:Y:S02]  /*05c0*/  LEA R14, R14, R17, 0x4 ;  /* 0x000000110e0e7211 */ /* 0x002fe400078e20ff */
[----:B----4-:R-:W-:-:S05]  /*05d0*/  LEA R15, R15, R16, 0x4 ;  /* 0x000000100f0f7211 */ /* 0x010fca00078e20ff */
[----:B------:R-:W-:-:S04]  /*05e0*/  IMAD R15, R7, R14, R15 ;  /* 0x0000000e070f7224 */ /* 0x000fc800078e020f */
[----:B--2---:R-:W-:-:S06]  /*05f0*/  IMAD.WIDE.U32 R12, R15, 0x4, R12 ;  /* 0x000000040f0c7825 */ /* 0x004fcc00078e000c */
[----:B0-----:R-:W2:Y:S01]  /*0600*/  LDG.E R12, desc[UR18][R12.64] ;  /* 0x000000120c0c7981 */ /* 0x001ea2000c1e1900 */
[----:B------:R-:W0:Y:S01]  /*0610*/  S2UR UR13, SR_CgaCtaId ;  /* 0x00000000000d79c3 */ /* 0x000e220000008800 */
[----:B---3--:R-:W-:Y:S01]  /*0620*/  ULEA.HI UR11, UR11, UR11, URZ, 0x1 ;  /* 0x0000000b0b0b7291 */ /* 0x008fe2000f8f08ff */
[----:B------:R-:W-:-:S03]  /*0630*/  UMOV UR12, 0x400 ;  /* 0x00000400000c7882 */ /* 0x000fc60000000000 */
[----:B------:R-:W-:-:S04]  /*0640*/  USHF.R.S32.HI UR11, URZ, 0x1, UR11 ;  /* 0x00000001ff0b7899 */ /* 0x000fc8000801140b */
[----:B------:R-:W-:-:S06]  /*0650*/  ULEA UR11, UR11, 0x10, 0x1 ;  /* 0x000000100b0b7891 */ /* 0x000fcc000f8e08ff */
[----:B------:R-:W-:Y:S01]  /*0660*/  IMAD R16, R17, UR11, R16 ;  /* 0x0000000b11107c24 */ /* 0x000fe2000f8e0210 */
[----:B0-----:R-:W-:-:S06]  /*0670*/  ULEA UR12, UR13, UR12, 0x18 ;  /* 0x0000000c0d0c7291 */ /* 0x001fcc000f8ec0ff */
[----:B------:R-:W-:-:S05]  /*0680*/  LEA R15, R16, UR12, 0x2 ;  /* 0x0000000c100f7c11 */ /* 0x000fca000f8e10ff */
[----:B--2---:R1:W-:Y:S02]  /*0690*/  STS [R15], R12 ;  /* 0x0000000c0f007388 */ /* 0x0043e40000000800 */
.L_x_3:
[----:B0-----:R-:W-:Y:S05]  /*06a0*/  BSYNC.RECONVERGENT B0 ;  /* 0x0000000000007941 */ /* 0x001fea0003800200 */
.L_x_2:
[----:B------:R-:W0:Y:S02]  /*06b0*/  LDCU UR11, c[0x0][0x390] ;  /* 0x00007200ff0b77ac */ /* 0x000e240008000800 */
[----:B0-----:R-:W-:Y:S01]  /*06c0*/  UISETP.GE.AND UP0, UPT, UR11, -0x1, UPT ;  /* 0xffffffff0b00788c */ /* 0x001fe2000bf06270 */
[----:B------:R-:W-:Y:S08]  /*06d0*/  BAR.SYNC.DEFER_BLOCKING 0x0 ;  /* 0x0000000000007b1d */ /* 0x000ff00000010000 */
[----:B------:R-:W-:Y:S05]  /*06e0*/  BRA.U !UP0, `(.L_x_4) ;  /* 0x0000000d08e47547 */ /* 0x000fea000b800000 */
[----:B------:R-:W-:-:S05]  /*06f0*/  UMOV UR11, UR9 ;  /* 0x00000009000b7c82 */ /* 0x000fca0008000000 */
.L_x_14:
[----:B------:R-:W-:-:S05]  /*0700*/  UMOV UR12, UR9 ;  /* 0x00000009000c7c82 */ /* 0x000fca0008000000 */
.L_x_13:
[----:B------:R-:W0:Y:S01]  /*0710*/  LDCU UR13, c[0x0][0x390] ;  /* 0x00007200ff0d77ac */ /* 0x000e220008000800 */
[----:B------:R-:W-:Y:S01]  /*0720*/  HFMA2 R24, -RZ, RZ, 0, 0 ;  /* 0x00000000ff187431 */ /* 0x000fe200000001ff */
[----:B------:R-:W-:Y:S01]  /*0730*/  MOV R13, RZ ;  /* 0x000000ff000d7202 */ /* 0x000fe20000000f00 */
[----:B------:R-:W-:-:S04]  /*0740*/  UIADD3 UR14, UPT, UPT, UR6, -0x1, URZ ;  /* 0xffffffff060e7890 */ /* 0x000fc8000fffe0ff */
[----:B------:R-:W-:Y:S02]  /*0750*/  UISETP.GE.U32.AND UP0, UPT, UR14, 0x3, UPT ;  /* 0x000000030e00788c */ /* 0x000fe4000bf06070 */
[----:B0-----:R-:W-:-:S04]  /*0760*/  ULEA.HI UR13, UR13, UR13, URZ, 0x1 ;  /* 0x0000000d0d0d7291 */ /* 0x001fc8000f8f08ff */
[----:B------:R-:W-:-:S04]  /*0770*/  USHF.R.S32.HI UR13, URZ, 0x1, UR13 ;  /* 0x00000001ff0d7899 */ /* 0x000fc8000801140d */
[----:B------:R-:W-:-:S07]  /*0780*/  UIADD3 UR22, UPT, UPT, -UR13, URZ, URZ ;  /* 0x000000ff0d167290 */ /* 0x000fce000fffe1ff */
[----:B------:R-:W-:-:S05]  /*0790*/  UMOV UR13, UR22 ;  /* 0x00000016000d7c82 */ /* 0x000fca0008000000 */
.L_x_10:
[----:B------:R-:W-:Y:S01]  /*07a0*/  ISETP.GE.U32.AND P0, PT, R8, 0x7, PT ;  /* 0x000000070800780c */ /* 0x000fe20003f06070 */
[----:B------:R-:W-:Y:S01]  /*07b0*/  UIADD3 UR17, UPT, UPT, UR13, UR11, URZ ;  /* 0x0000000b0d117290 */ /* 0x000fe2000fffe0ff */
[----:B------:R-:W-:-:S11]  /*07c0*/  UMOV UR14, UR22 ;  /* 0x00000016000e7c82 */ /* 0x000fd60008000000 */
[----:B------:R-:W-:Y:S05]  /*07d0*/  @!P0 BRA `(.L_x_5) ;  /* 0x0000000400548947 */ /* 0x000fea0003800000 */
[----:B------:R-:W0:Y:S01]  /*07e0*/  S2UR UR15, SR_CgaCtaId ;  /* 0x00000000000f79c3 */ /* 0x000e220000008800 */
[----:B------:R-:W-:Y:S01]  /*07f0*/  UIADD3 UR14, UPT, UPT, -UR9, UR12, URZ ;  /* 0x0000000c090e7290 */ /* 0x000fe2000fffe1ff */
[----:B------:R-:W-:-:S03]  /*0800*/  IADD3 R22, PT, PT, R10, UR13, RZ ;  /* 0x0000000d0a167c10 */ /* 0x000fc6000fffe0ff */
[----:B------:R-:W-:-:S03]  /*0810*/  UIMAD UR20, UR25, UR14, UR11 ;  /* 0x0000000e191472a4 */ /* 0x000fc6000f8e020b */
[----:B------:R-:W-:Y:S02]  /*0820*/  UMOV UR14, 0x400 ;  /* 0x00000400000e7882 */ /* 0x000fe40000000000 */
[----:B0-----:R-:W-:Y:S02]  /*0830*/  ULEA UR15, UR15, UR14, 0x18 ;  /* 0x0000000e0f0f7291 */ /* 0x001fe4000f8ec0ff */
[----:B------:R-:W-:-:S04]  /*0840*/  UIADD3 UR14, UPT, UPT, UR20, UR13, URZ ;  /* 0x0000000d140e7290 */ /* 0x000fc8000fffe0ff */
[----:B------:R-:W-:-:S03]  /*0850*/  ULEA UR14, UR14, UR15, 0x2 ;  /* 0x0000000f0e0e7291 */ /* 0x000fc6000f8e10ff */
[----:B------:R-:W-:-:S03]  /*0860*/  UMOV UR15, UR16 ;  /* 0x00000010000f7c82 */ /* 0x000fc60008000000 */
[----:B-1----:R-:W-:Y:S01]  /*0870*/  MOV R12, UR14 ;  /* 0x0000000e000c7c02 */ /* 0x002fe20008000f00 */
[----:B------:R-:W-:-:S06]  /*0880*/  UMOV UR14, UR22 ;  /* 0x00000016000e7c82 */ /* 0x000fcc0008000000 */
.L_x_6:
[----:B------:R-:W0:Y:S01]  /*0890*/  LDC.64 R20, c[0x0][0x380] ;  /* 0x0000e000ff147b82 */ /* 0x000e220000000a00 */
[----:B------:R-:W-:Y:S01]  /*08a0*/  MOV R14, UR7 ;  /* 0x00000007000e7c02 */ /* 0x000fe20008000f00 */
[----:B------:R-:W1:Y:S01]  /*08b0*/  LDS R19, [R12] ;  /* 0x000000000c137984 */ /* 0x000e620000000800 */
[----:B------:R-:W-:-:S03]  /*08c0*/  MOV R15, UR8 ;  /* 0x00000008000f7c02 */ /* 0x000fc60008000f00 */
[----:B------:R-:W-:-:S05]  /*08d0*/  IMAD.WIDE R14, R13, 0x4, R14 ;  /* 0x000000040d0e7825 */ /* 0x000fca00078e020e */
[----:B------:R-:W2:Y:S04]  /*08e0*/  LDG.E R28, desc[UR18][R14.64+-0x10] ;  /* 0xfffff0120e1c7981 */ /* 0x000ea8000c1e1900 */
[----:B------:R-:W3:Y:S04]  /*08f0*/  LDG.E R26, desc[UR18][R14.64+-0xc] ;  /* 0xfffff4120e1a7981 */ /* 0x000ee8000c1e1900 */
[----:B------:R-:W4:Y:S01]  /*0900*/  LDG.E R23, desc[UR18][R14.64+-0x8] ;  /* 0xfffff8120e177981 */ /* 0x000f22000c1e1900 */
[----:B0-----:R-:W-:-:S05]  /*0910*/  IMAD.WIDE R20, R22, 0x4, R20 ;  /* 0x0000000416147825 */ /* 0x001fca00078e0214 */
[----:B------:R0:W1:Y:S02]  /*0920*/  LDG.E R18, desc[UR18][R20.64] ;  /* 0x0000001214127981 */ /* 0x000064000c1e1900 */
[----:B0-----:R-:W-:-:S05]  /*0930*/  IMAD.WIDE R20, R7, 0x4, R20 ;  /* 0x0000000407147825 */ /* 0x001fca00078e0214 */
[----:B------:R0:W5:Y:S01]  /*0940*/  LDG.E R25, desc[UR18][R20.64] ;  /* 0x0000001214197981 */ /* 0x000162000c1e1900 */
[----:B------:R-:W-:-:S05]  /*0950*/  IMAD.WIDE R16, R7, 0x4, R20 ;  /* 0x0000000407107825 */ /* 0x000fca00078e0214 */
[----:B------:R3:W4:Y:S04]  /*0960*/  LDG.E R27, desc[UR18][R16.64] ;  /* 0x00000012101b7981 */ /* 0x000728000c1e1900 */
[----:B0-----:R-:W5:Y:S01]  /*0970*/  LDS R20, [R12+UR24] ;  /* 0x000000180c147984 */ /* 0x001f620008000800 */
[----:B------:R-:W-:Y:S01]  /*0980*/  IADD3 R21, PT, PT, R12, UR24, RZ ;  /* 0x000000180c157c10 */ /* 0x000fe2000fffe0ff */
[----:B-1----:R-:W-:Y:S01]  /*0990*/  FADD R29, R18, -R19 ;  /* 0x80000013121d7221 */ /* 0x002fe20000000000 */
[----:B------:R-:W-:-:S04]  /*09a0*/  IMAD.WIDE R18, R7, 0x4, R16 ;  /* 0x0000000407127825 */ /* 0x000fc800078e0210 */
[----:B--2---:R-:W-:-:S04]  /*09b0*/  FMUL R28, R28, R29 ;  /* 0x0000001d1c1c7220 */ /* 0x004fc80000400000 */
[----:B------:R-:W-:Y:S02]  /*09c0*/  FFMA R29, R29, R28, R24 ;  /* 0x0000001c1d1d7223 */ /* 0x000fe40000000018 */
[----:B------:R0:W2:Y:S04]  /*09d0*/  LDG.E R28, desc[UR18][R18.64] ;  /* 0x00000012121c7981 */ /* 0x0000a8000c1e1900 */
[----:B------:R-:W2:Y:S01]  /*09e0*/  LDG.E R24, desc[UR18][R14.64+-0x4] ;  /* 0xfffffc120e187981 */ /* 0x000ea2000c1e1900 */
[----:B-----5:R-:W-:-:S04]  /*09f0*/  FADD R20, R25, -R20 ;  /* 0x8000001419147221 */ /* 0x020fc80000000000 */
[----:B---3--:R-:W-:-:S04]  /*0a00*/  FMUL R26, R26, R20 ;  /* 0x000000141a1a7220 */ /* 0x008fc80000400000 */
[----:B------:R-:W-:Y:S02]  /*0a10*/  FFMA R20, R20, R26, R29 ;  /* 0x0000001a14147223 */ /* 0x000fe4000000001d */
[----:B------:R-:W4:Y:S01]  /*0a20*/  LDS R29, [R21+UR24] ;  /* 0x00000018151d7984 */ /* 0x000f220008000800 */
[----:B------:R-:W-:Y:S01]  /*0a30*/  IADD3 R26, PT, PT, R21, UR24, RZ ;  /* 0x00000018151a7c10 */ /* 0x000fe2000fffe0ff */
[----:B------:R-:W-:-:S05]  /*0a40*/  IMAD.WIDE R16, R7, 0x4, R18 ;  /* 0x0000000407107825 */ /* 0x000fca00078e0212 */
[----:B------:R1:W3:Y:S01]  /*0a50*/  LDG.E R25, desc[UR18][R16.64] ;  /* 0x0000001210197981 */ /* 0x0002e2000c1e1900 */
[----:B----4-:R-:W-:-:S03]  /*0a60*/  FADD R29, R27, -R29 ;  /* 0x8000001d1b1d7221 */ /* 0x010fc60000000000 */
[----:B------:R-:W2:Y:S01]  /*0a70*/  LDS R27, [R26+UR24] ;  /* 0x000000181a1b7984 */ /* 0x000ea20008000800 */
[----:B0-----:R-:W-:-:S04]  /*0a80*/  IMAD.WIDE R18, R7, 0x4, R16 ;  /* 0x0000000407127825 */ /* 0x001fc800078e0210 */
[----:B------:R-:W-:-:S04]  /*0a90*/  FMUL R23, R23, R29 ;  /* 0x0000001d17177220 */ /* 0x000fc80000400000 */
[----:B------:R-:W-:Y:S01]  /*0aa0*/  FFMA R29, R29, R23, R20 ;  /* 0x000000171d1d7223 */ /* 0x000fe20000000014 */
[C---:B------:R-:W-:Y:S01]  /*0ab0*/  IMAD.WIDE R20, R7.reuse, 0x4, R18 ;  /* 0x0000000407147825 */ /* 0x040fe200078e0212 */
[----:B------:R-:W4:Y:S03]  /*0ac0*/  LDG.E R23, desc[UR18][R18.64] ;  /* 0x0000001212177981 */ /* 0x000f26000c1e1900 */
[----:B-1----:R-:W-:Y:S01]  /*0ad0*/  IMAD.WIDE R16, R7, 0x4, R20 ;  /* 0x0000000407107825 */ /* 0x002fe200078e0214 */
[----:B------:R-:W5:Y:S05]  /*0ae0*/  LDG.E R18, desc[UR18][R14.64+0xc] ;  /* 0x00000c120e127981 */ /* 0x000f6a000c1e1900 */
[----:B------:R-:W5:Y:S04]  /*0af0*/  LDG.E R17, desc[UR18][R16.64] ;  /* 0x0000001210117981 */ /* 0x000f68000c1e1900 */
[----:B------:R-:W5:Y:S01]  /*0b00*/  LDG.E R16, desc[UR18][R14.64+0x8] ;  /* 0x000008120e107981 */ /* 0x000f62000c1e1900 */
[----:B--2---:R-:W-:-:S04]  /*0b10*/  FADD R28, R28, -R27 ;  /* 0x8000001b1c1c7221 */ /* 0x004fc80000000000 */
[----:B------:R-:W-:Y:S02]  /*0b20*/  FMUL R27, R24, R28 ;  /* 0x0000001c181b7220 */ /* 0x000fe40000400000 */
[----:B------:R-:W2:Y:S02]  /*0b30*/  LDG.E R24, desc[UR18][R14.64] ;  /* 0x000000120e187981 */ /* 0x000ea4000c1e1900 */
[----:B------:R-:W-:Y:S02]  /*0b40*/  FFMA R27, R28, R27, R29 ;  /* 0x0000001b1c1b7223 */ /* 0x000fe4000000001d */
[----:B------:R0:W2:Y:S04]  /*0b50*/  LDG.E R28, desc[UR18][R20.64] ;  /* 0x00000012141c7981 */ /* 0x0000a8000c1e1900 */
[----:B------:R1:W2:Y:S01]  /*0b60*/  LDG.E R29, desc[UR18][R14.64+0x4] ;  /* 0x000004120e1d7981 */ /* 0x0002a2000c1e1900 */
[----:B------:R-:W-:-:S05]  /*0b70*/  IADD3 R26, PT, PT, R26, UR24, RZ ;  /* 0x000000181a1a7c10 */ /* 0x000fca000fffe0ff */
[----:B0-----:R-:W3:Y:S01]  /*0b80*/  LDS R20, [R26+UR24] ;  /* 0x000000181a147984 */ /* 0x001ee20008000800 */
[----:B------:R-:W-:Y:S01]  /*0b90*/  IADD3 R19, PT, PT, R26, UR24, RZ ;  /* 0x000000181a137c10 */ /* 0x000fe2000fffe0ff */
[----:B---3--:R-:W-:-:S03]  /*0ba0*/  FADD R26, R25, -R20 ;  /* 0x80000014191a7221 */ /* 0x008fc60000000000 */
[----:B------:R-:W-:Y:S01]  /*0bb0*/  IADD3 R25, PT, PT, R19, UR24, RZ ;  /* 0x0000001813197c10 */ /* 0x000fe2000fffe0ff */
[----:B------:R-:W4:Y:S03]  /*0bc0*/  LDS R20, [R19+UR24] ;  /* 0x0000001813147984 */ /* 0x000f260008000800 */
[----:B------:R-:W-:Y:S01]  /*0bd0*/  IADD3 R21, PT, PT, R25, UR24, RZ ;  /* 0x0000001819157c10 */ /* 0x000fe2000fffe0ff */
[----:B------:R-:W-:Y:S05]  /*0be0*/  LDS R19, [R25+UR24] ;  /* 0x0000001819137984 */ /* 0x000fea0008000800 */
[----:B------:R-:W5:Y:S01]  /*0bf0*/  LDS R21, [R21+UR24] ;  /* 0x0000001815157984 */ /* 0x000f620008000800 */
[----:B------:R-:W-:-:S04]  /*0c00*/  UIADD3 UR15, UPT, UPT, UR15, 0x8, URZ ;  /* 0x000000080f0f7890 */ /* 0x000fc8000fffe0ff */
[----:B------:R-:W-:Y:S01]  /*0c10*/  UISETP.NE.AND UP1, UPT, UR15, URZ, UPT ;  /* 0x000000ff0f00728c */ /* 0x000fe2000bf25270 */
[----:B-1----:R-:W-:Y:S02]  /*0c20*/  MOV R15, UR10 ;  /* 0x0000000a000f7c02 */ /* 0x002fe40008000f00 */
[----:B------:R-:W-:Y:S02]  /*0c30*/  IADD3 R12, PT, PT, R12, UR23, RZ ;  /* 0x000000170c0c7c10 */ /* 0x000fe4000fffe0ff */
[----:B------:R-:W-:Y:S02]  /*0c40*/  LEA R22, R15, R22, 0x3 ;  /* 0x000000160f167211 */ /* 0x000fe400078e18ff */
[----:B------:R-:W-:Y:S01]  /*0c50*/  IADD3 R13, PT, PT, R13, 0x8, RZ ;  /* 0x000000080d0d7810 */ /* 0x000fe20007ffe0ff */
[----:B----4-:R-:W-:Y:S01]  /*0c60*/  FADD R20, R23, -R20 ;  /* 0x8000001417147221 */ /* 0x010fe20000000000 */
[----:B-----5:R-:W-:-:S04]  /*0c70*/  FADD R17, R17, -R21 ;  /* 0x8000001511117221 */ /* 0x020fc80000000000 */
[----:B------:R-:W-:Y:S01]  /*0c80*/  FMUL R18, R18, R17 ;  /* 0x0000001112127220 */ /* 0x000fe20000400000 */
[----:B------:R-:W-:Y:S01]  /*0c90*/  UIADD3 UR14, UPT, UPT, UR14, 0x8, URZ ;  /* 0x000000080e0e7890 */ /* 0x000fe2000fffe0ff */
[----:B--2---:R-:W-:-:S04]  /*0ca0*/  FMUL R24, R24, R26 ;  /* 0x0000001a18187220 */ /* 0x004fc80000400000 */
[----:B------:R-:W-:Y:S01]  /*0cb0*/  FFMA R27, R26, R24, R27 ;  /* 0x000000181a1b7223 */ /* 0x000fe2000000001b */
[----:B------:R-:W-:Y:S01]  /*0cc0*/  FADD R28, R28, -R19 ;  /* 0x800000131c1c7221 */ /* 0x000fe20000000000 */
[----:B------:R-:W-:-:S03]  /*0cd0*/  FMUL R29, R29, R20 ;  /* 0x000000141d1d7220 */ /* 0x000fc60000400000 */
[----:B------:R-:W-:Y:S01]  /*0ce0*/  FMUL R16, R16, R28 ;  /* 0x0000001c10107220 */ /* 0x000fe20000400000 */
[----:B------:R-:W-:-:S04]  /*0cf0*/  FFMA R27, R20, R29, R27 ;  /* 0x0000001d141b7223 */ /* 0x000fc8000000001b */
[----:B------:R-:W-:-:S04]  /*0d00*/  FFMA R16, R28, R16, R27 ;  /* 0x000000101c107223 */ /* 0x000fc8000000001b */
[----:B------:R-:W-:Y:S01]  /*0d10*/  FFMA R24, R17, R18, R16 ;  /* 0x0000001211187223 */ /* 0x000fe20000000010 */
[----:B------:R-:W-:Y:S06]  /*0d20*/  BRA.U UP1, `(.L_x_6) ;  /* 0xfffffff901d87547 */ /* 0x000fec000b83ffff */
.L_x_5:
[----:B------:R-:W-:Y:S01]  /*0d30*/  UISETP.NE.AND UP1, UPT, UR6, URZ, UPT ;  /* 0x000000ff0600728c */ /* 0x000fe2000bf25270 */
[----:B-1----:R-:W-:-:S08]  /*0d40*/  IADD3 R12, PT, PT, R2, UR13, RZ ;  /* 0x0000000d020c7c10 */ /* 0x002fd0000fffe0ff */
[----:B------:R-:W-:Y:S05]  /*0d50*/  BRA.U !UP1, `(.L_x_7) ;  /* 0x0000000509907547 */ /* 0x000fea000b800000 */
[----:B------:R-:W-:Y:S01]  /*0d60*/  ISETP.NE.AND P0, PT, R11, RZ, PT ;  /* 0x000000ff0b00720c */ /* 0x000fe20003f05270 */
[----:B------:R-:W-:-:S12]  /*0d70*/  BRA.U !UP0, `(.L_x_8) ;  /* 0x0000000108b87547 */ /* 0x000fd8000b800000 */
[----:B------:R-:W0:Y:S01]  /*0d80*/  LDC.64 R22, c[0x0][0x380] ;  /* 0x0000e000ff167b82 */ /* 0x000e220000000a00 */
[----:B------:R-:W-:-:S05]  /*0d90*/  IADD3 R14, PT, PT, R6, UR14, RZ ;  /* 0x0000000e060e7c10 */ /* 0x000fca000fffe0ff */
[----:B------:R-:W-:-:S04]  /*0da0*/  IMAD R15, R7, R14, R12 ;  /* 0x0000000e070f7224 */ /* 0x000fc800078e020c */
[----:B0-----:R-:W-:Y:S02]  /*0db0*/  IMAD.WIDE R22, R15, 0x4, R22 ;  /* 0x000000040f167825 */ /* 0x001fe400078e0216 */
[----:B------:R-:W0:Y:S03]  /*0dc0*/  LDC.64 R14, c[0x0][0x388] ;  /* 0x0000e200ff0e7b82 */ /* 0x000e260000000a00 */
[----:B------:R-:W2:Y:S01]  /*0dd0*/  LDG.E R25, desc[UR18][R22.64] ;  /* 0x0000001216197981 */ /* 0x000ea2000c1e1900 */
[----:B------:R-:W-:-:S05]  /*0de0*/  IMAD.WIDE R16, R7, 0x4, R22 ;  /* 0x0000000407107825 */ /* 0x000fca00078e0216 */
[----:B------:R-:W3:Y:S01]  /*0df0*/  LDG.E R27, desc[UR18][R16.64] ;  /* 0x00000012101b7981 */ /* 0x000ee2000c1e1900 */
[----:B------:R-:W-:-:S05]  /*0e00*/  IMAD.WIDE R20, R7, 0x4, R16 ;  /* 0x0000000407147825 */ /* 0x000fca00078e0210 */
[----:B------:R1:W4:Y:S01]  /*0e10*/  LDG.E R29, desc[UR18][R20.64] ;  /* 0x00000012141d7981 */ /* 0x000322000c1e1900 */
[----:B------:R-:W-:-:S06]  /*0e20*/  IMAD.WIDE R18, R7, 0x4, R20 ;  /* 0x0000000407127825 */ /* 0x000fcc00078e0214 */
[----:B------:R-:W5:Y:S01]  /*0e30*/  LDG.E R18, desc[UR18][R18.64] ;  /* 0x0000001212127981 */ /* 0x000f62000c1e1900 */
[----:B0-----:R-:W-:-:S05]  /*0e40*/  IMAD.WIDE R14, R13, 0x4, R14 ;  /* 0x000000040d0e7825 */ /* 0x001fca00078e020e */
[----:B------:R-:W5:Y:S04]  /*0e50*/  LDG.E R26, desc[UR18][R14.64] ;  /* 0x000000120e1a7981 */ /* 0x000f68000c1e1900 */
[----:B------:R-:W5:Y:S04]  /*0e60*/  LDG.E R28, desc[UR18][R14.64+0x4] ;  /* 0x000004120e1c7981 */ /* 0x000f68000c1e1900 */
[----:B------:R-:W5:Y:S04]  /*0e70*/  LDG.E R16, desc[UR18][R14.64+0x8] ;  /* 0x000008120e107981 */ /* 0x000f68000c1e1900 */
[----:B------:R0:W5:Y:S01]  /*0e80*/  LDG.E R22, desc[UR18][R14.64+0xc] ;  /* 0x00000c120e167981 */ /* 0x000162000c1e1900 */
[----:B------:R-:W1:Y:S01]  /*0e90*/  S2UR UR21, SR_CgaCtaId ;  /* 0x00000000001579c3 */ /* 0x000e620000008800 */
[----:B------:R-:W-:Y:S01]  /*0ea0*/  UIADD3 UR15, UPT, UPT, UR14, UR12, URZ ;  /* 0x0000000c0e0f7290 */ /* 0x000fe2000fffe0ff */
[----:B------:R-:W-:-:S03]  /*0eb0*/  UMOV UR20, 0x400 ;  /* 0x0000040000147882 */ /* 0x000fc60000000000 */
[----:B------:R-:W-:Y:S02]  /*0ec0*/  UIMAD UR15, UR25, UR15, UR17 ;  /* 0x0000000f190f72a4 */ /* 0x000fe4000f8e0211 */
[----:B-1----:R-:W-:-:S04]  /*0ed0*/  ULEA UR20, UR21, UR20, 0x18 ;  /* 0x0000001415147291 */ /* 0x002fc8000f8ec0ff */
[----:B------:R-:W-:-:S06]  /*0ee0*/  ULEA UR15, UR15, UR20, 0x2 ;  /* 0x000000140f0f7291 */ /* 0x000fcc000f8e10ff */
[----:B------:R-:W-:-:S03]  /*0ef0*/  MOV R21, UR15 ;  /* 0x0000000f00157c02 */ /* 0x000fc60008000f00 */
[----:B------:R-:W2:Y:S01]  /*0f00*/  LDS R20, [UR15] ;  /* 0x0000000fff147984 */ /* 0x000ea20008000800 */
[----:B------:R-:W-:-:S03]  /*0f10*/  UIADD3 UR15, UPT, UPT, UR24, UR15, URZ ;  /* 0x0000000f180f7290 */ /* 0x000fc6000fffe0ff */
[----:B------:R-:W3:Y:S01]  /*0f20*/  LDS R17, [R21+UR24] ;  /* 0x0000001815117984 */ /* 0x000ee20008000800 */
[----:B------:R-:W-:Y:S02]  /*0f30*/  UIADD3 UR20, UPT, UPT, UR24, UR15, URZ ;  /* 0x0000000f18147290 */ /* 0x000fe4000fffe0ff */
[----:B0-----:R-:W-:-:S04]  /*0f40*/  MOV R14, UR15 ;  /* 0x0000000f000e7c02 */ /* 0x001fc80008000f00 */
[----:B------:R-:W-:Y:S02]  /*0f50*/  MOV R19, UR20 ;  /* 0x0000001400137c02 */ /* 0x000fe40008000f00 */
[----:B------:R-:W4:Y:S04]  /*0f60*/  LDS R14, [R14+UR24] ;  /* 0x000000180e0e7984 */ /* 0x000f280008000800 */
[----:B------:R-:W0:Y:S01]  /*0f70*/  LDS R15, [R19+UR24] ;  /* 0x00000018130f7984 */ /* 0x000e220008000800 */
[----:B------:R-:W-:Y:S01]  /*0f80*/  IADD3 R13, PT, PT, R13, 0x4, RZ ;  /* 0x000000040d0d7810 */ /* 0x000fe20007ffe0ff */
[----:B------:R-:W-:Y:S01]  /*0f90*/  UIADD3 UR14, UPT, UPT, UR14, 0x4, URZ ;  /* 0x000000040e0e7890 */ /* 0x000fe2000fffe0ff */
[----:B--2---:R-:W-:Y:S01]  /*0fa0*/  FADD R25, R25, -R20 ;  /* 0x8000001419197221 */ /* 0x004fe20000000000 */
[----:B---3--:R-:W-:Y:S01]  /*0fb0*/  FADD R17, R27, -R17 ;  /* 0x800000111b117221 */ /* 0x008fe20000000000 */
[----:B----4-:R-:W-:-:S02]  /*0fc0*/  FADD R29, R29, -R14 ;  /* 0x8000000e1d1d7221 */ /* 0x010fc40000000000 */
[----:B-----5:R-:W-:-:S04]  /*0fd0*/  FMUL R26, R26, R25 ;  /* 0x000000191a1a7220 */ /* 0x020fc80000400000 */
[----:B------:R-:W-:Y:S01]  /*0fe0*/  FFMA R26, R25, R26, R24 ;  /* 0x0000001a191a7223 */ /* 0x000fe20000000018 */
[----:B------:R-:W-:Y:S01]  /*0ff0*/  FMUL R28, R28, R17 ;  /* 0x000000111c1c7220 */ /* 0x000fe20000400000 */
[----:B0-----:R-:W-:Y:S01]  /*1000*/  FADD R15, R18, -R15 ;  /* 0x8000000f120f7221 */ /* 0x001fe20000000000 */
[----:B------:R-:W-:Y:S02]  /*1010*/  FMUL R16, R16, R29 ;  /* 0x0000001d10107220 */ /* 0x000fe40000400000 */
[----:B------:R-:W-:Y:S01]  /*1020*/  FFMA R26, R17, R28, R26 ;  /* 0x0000001c111a7223 */ /* 0x000fe2000000001a */
[----:B------:R-:W-:-:S03]  /*1030*/  FMUL R22, R22, R15 ;  /* 0x0000000f16167220 */ /* 0x000fc60000400000 */
[----:B------:R-:W-:-:S04]  /*1040*/  FFMA R16, R29, R16, R26 ;  /* 0x000000101d107223 */ /* 0x000fc8000000001a */
[----:B------:R-:W-:-:S07]  /*1050*/  FFMA R24, R15, R22, R16 ;  /* 0x000000160f187223 */ /* 0x000fce0000000010 */
.L_x_8:
[----:B------:R-:W-:Y:S05]  /*1060*/  @!P0 BRA `(.L_x_7) ;  /* 0x0000000000cc8947 */ /* 0x000fea0003800000 */
[----:B------:R-:W-:Y:S02]  /*1070*/  ISETP.NE.AND P2, PT, R11, 0x1, PT ;  /* 0x000000010b00780c */ /* 0x000fe40003f45270 */
[----:B------:R-:W-:-:S11]  /*1080*/  LOP3.LUT P0, RZ, R8, 0x1, RZ, 0xc0, !PT ;  /* 0x0000000108ff7812 */ /* 0x000fd6000780c0ff */
[----:B------:R-:W-:Y:S05]  /*1090*/  @!P2 BRA `(.L_x_9) ;  /* 0x000000000070a947 */ /* 0x000fea0003800000 */
[----:B------:R-:W0:Y:S01]  /*10a0*/  LDC.64 R18, c[0x0][0x380] ;  /* 0x0000e000ff127b82 */ /* 0x000e220000000a00 */
[----:B------:R-:W-:-:S05]  /*10b0*/  IADD3 R14, PT, PT, R6, UR14, RZ ;  /* 0x0000000e060e7c10 */ /* 0x000fca000fffe0ff */
[----:B------:R-:W-:Y:S02]  /*10c0*/  IMAD R15, R7, R14, R12 ;  /* 0x0000000e070f7224 */ /* 0x000fe400078e020c */
[----:B------:R-:W1:Y:S02]  /*10d0*/  LDC.64 R16, c[0x0][0x388] ;  /* 0x0000e200ff107b82 */ /* 0x000e640000000a00 */
[----:B0-----:R-:W-:-:S05]  /*10e0*/  IMAD.WIDE R18, R15, 0x4, R18 ;  /* 0x000000040f127825 */ /* 0x001fca00078e0212 */
[----:B------:R0:W2:Y:S01]  /*10f0*/  LDG.E R21, desc[UR18][R18.64] ;  /* 0x0000001212157981 */ /* 0x0000a2000c1e1900 */
[----:B------:R-:W-:-:S04]  /*1100*/  IMAD.WIDE R14, R7, 0x4, R18 ;  /* 0x00000004070e7825 */ /* 0x000fc800078e0212 */
[----:B-1----:R-:W-:Y:S02]  /*1110*/  IMAD.WIDE R16, R13, 0x4, R16 ;  /* 0x000000040d107825 */ /* 0x002fe400078e0210 */
[----:B------:R-:W3:Y:S04]  /*1120*/  LDG.E R14, desc[UR18][R14.64] ;  /* 0x000000120e0e7981 */ /* 0x000ee8000c1e1900 */
[----:B------:R-:W4:Y:S04]  /*1130*/  LDG.E R20, desc[UR18][R16.64] ;  /* 0x0000001210147981 */ /* 0x000f28000c1e1900 */
[----:B------:R-:W5:Y:S01]  /*1140*/  LDG.E R22, desc[UR18][R16.64+0x4] ;  /* 0x0000041210167981 */ /* 0x000f62000c1e1900 */
[----:B------:R-:W1:Y:S01]  /*1150*/  S2UR UR21, SR_CgaCtaId ;  /* 0x00000000001579c3 */ /* 0x000e620000008800 */
[----:B------:R-:W-:Y:S01]  /*1160*/  UIADD3 UR15, UPT, UPT, UR14, UR12, URZ ;  /* 0x0000000c0e0f7290 */ /* 0x000fe2000fffe0ff */
[----:B------:R-:W-:-:S03]  /*1170*/  UMOV UR20, 0x400 ;  /* 0x0000040000147882 */ /* 0x000fc60000000000 */
[----:B------:R-:W-:Y:S02]  /*1180*/  UIMAD UR15, UR25, UR15, UR17 ;  /* 0x0000000f190f72a4 */ /* 0x000fe4000f8e0211 */
[----:B-1----:R-:W-:-:S04]  /*1190*/  ULEA UR20, UR21, UR20, 0x18 ;  /* 0x0000001415147291 */ /* 0x002fc8000f8ec0ff */
[----:B------:R-:W-:-:S06]  /*11a0*/  ULEA UR15, UR15, UR20, 0x2 ;  /* 0x000000140f0f7291 */ /* 0x000fcc000f8e10ff */
[----:B------:R-:W-:-:S03]  /*11b0*/  MOV R23, UR15 ;  /* 0x0000000f00177c02 */ /* 0x000fc60008000f00 */
[----:B0-----:R-:W2:Y:S04]  /*11c0*/  LDS R18, [UR15] ;  /* 0x0000000fff127984 */ /* 0x001ea80008000800 */
[----:B------:R-:W3:Y:S01]  /*11d0*/  LDS R19, [R23+UR24] ;  /* 0x0000001817137984 */ /* 0x000ee20008000800 */
[----:B------:R-:W-:Y:S01]  /*11e0*/  IADD3 R13, PT, PT, R13, 0x2, RZ ;  /* 0x000000020d0d7810 */ /* 0x000fe20007ffe0ff */
[----:B------:R-:W-:Y:S01]  /*11f0*/  UIADD3 UR14, UPT, UPT, UR14, 0x2, URZ ;  /* 0x000000020e0e7890 */ /* 0x000fe2000fffe0ff */
[----:B--2---:R-:W-:Y:S01]  /*1200*/  FADD R21, R21, -R18 ;  /* 0x8000001215157221 */ /* 0x004fe20000000000 */
[----:B---3--:R-:W-:-:S03]  /*1210*/  FADD R19, R14, -R19 ;  /* 0x800000130e137221 */ /* 0x008fc60000000000 */
[----:B----4-:R-:W-:-:S04]  /*1220*/  FMUL R20, R20, R21 ;  /* 0x0000001514147220 */ /* 0x010fc80000400000 */
[----:B------:R-:W-:Y:S01]  /*1230*/  FFMA R20, R21, R20, R24 ;  /* 0x0000001415147223 */ /* 0x000fe20000000018 */
[----:B-----5:R-:W-:-:S04]  /*1240*/  FMUL R22, R22, R19 ;  /* 0x0000001316167220 */ /* 0x020fc80000400000 */
[----:B------:R-:W-:-:S07]  /*1250*/  FFMA R24, R19, R22, R20 ;  /* 0x0000001613187223 */ /* 0x000fce0000000014 */
.L_x_9:
[----:B------:R-:W-:Y:S05]  /*1260*/  @P0 BRA `(.L_x_7) ;  /* 0x00000000004c0947 */ /* 0x000fea0003800000 */
[----:B------:R-:W0:Y:S01]  /*1270*/  LDC.64 R14, c[0x0][0x380] ;  /* 0x0000e000ff0e7b82 */ /* 0x000e220000000a00 */
[----:B------:R-:W-:-:S05]  /*1280*/  IADD3 R18, PT, PT, R6, UR14, RZ ;  /* 0x0000000e06127c10 */ /* 0x000fca000fffe0ff */
[----:B------:R-:W-:Y:S02]  /*1290*/  IMAD R19, R7, R18, R12 ;  /* 0x0000001207137224 */ /* 0x000fe400078e020c */
[----:B------:R-:W1:Y:S02]  /*12a0*/  LDC.64 R16, c[0x0][0x388] ;  /* 0x0000e200ff107b82 */ /* 0x000e640000000a00 */
[----:B0-----:R-:W-:-:S06]  /*12b0*/  IMAD.WIDE R14, R19, 0x4, R14 ;  /* 0x00000004130e7825 */ /* 0x001fcc00078e020e */
[----:B------:R-:W2:Y:S01]  /*12c0*/  LDG.E R14, desc[UR18][R14.64] ;  /* 0x000000120e0e7981 */ /* 0x000ea2000c1e1900 */
[----:B-1----:R-:W-:-:S05]  /*12d0*/  IMAD.WIDE R16, R13, 0x4, R16 ;  /* 0x000000040d107825 */ /* 0x002fca00078e0210 */
[----:B------:R-:W3:Y:S01]  /*12e0*/  LDG.E R12, desc[UR18][R16.64] ;  /* 0x00000012100c7981 */ /* 0x000ee2000c1e1900 */
[----:B------:R-:W0:Y:S01]  /*12f0*/  S2UR UR20, SR_CgaCtaId ;  /* 0x00000000001479c3 */ /* 0x000e220000008800 */
[----:B------:R-:W-:Y:S01]  /*1300*/  UIADD3 UR14, UPT, UPT, UR14, UR12, URZ ;  /* 0x0000000c0e0e7290 */ /* 0x000fe2000fffe0ff */
[----:B------:R-:W-:-:S03]  /*1310*/  UMOV UR15, 0x400 ;  /* 0x00000400000f7882 */ /* 0x000fc60000000000 */
[----:B------:R-:W-:Y:S02]  /*1320*/  UIMAD UR14, UR25, UR14, UR17 ;  /* 0x0000000e190e72a4 */ /* 0x000fe4000f8e0211 */
[----:B0-----:R-:W-:-:S04]  /*1330*/  ULEA UR15, UR20, UR15, 0x18 ;  /* 0x0000000f140f7291 */ /* 0x001fc8000f8ec0ff */
[----:B------:R-:W-:-:S09]  /*1340*/  ULEA UR14, UR14, UR15, 0x2 ;  /* 0x0000000f0e0e7291 */ /* 0x000fd2000f8e10ff */
[----:B------:R-:W2:Y:S01]  /*1350*/  LDS R19, [UR14] ;  /* 0x0000000eff137984 */ /* 0x000ea20008000800 */
[----:B------:R-:W-:Y:S01]  /*1360*/  IADD3 R13, PT, PT, R13, 0x1, RZ ;  /* 0x000000010d0d7810 */ /* 0x000fe20007ffe0ff */
[----:B--2---:R-:W-:-:S04]  /*1370*/  FADD R19, R14, -R19 ;  /* 0x800000130e137221 */ /* 0x004fc80000000000 */
[----:B---3--:R-:W-:-:S04]  /*1380*/  FMUL R12, R12, R19 ;  /* 0x000000130c0c7220 */ /* 0x008fc80000400000 */
[----:B------:R-:W-:-:S07]  /*1390*/  FFMA R24, R19, R12, R24 ;  /* 0x0000000c13187223 */ /* 0x000fce0000000018 */
.L_x_7:
[----:B------:R-:W-:-:S04]  /*13a0*/  IABS R12, UR9 ;  /* 0x00000009000c7c13 */ /* 0x000fc80008000000 */
[----:B------:R-:W-:Y:S01]  /*13b0*/  ISETP.NE.AND P0, PT, R12, UR13, PT ;  /* 0x0000000d0c007c0c */ /* 0x000fe2000bf05270 */
[----:B------:R-:W-:-:S12]  /*13c0*/  UIADD3 UR13, UPT, UPT, UR13, 0x1, URZ ;  /* 0x000000010d0d7890 */ /* 0x000fd8000fffe0ff */
[----:B------:R-:W-:Y:S05]  /*13d0*/  @P0 BRA `(.L_x_10) ;  /* 0xfffffff000f00947 */ /* 0x000fea000383ffff */
[----:B------:R-:W0:Y:S01]  /*13e0*/  LDC R17, c[0x0][0x394] ;  /* 0x0000e500ff117b82 */ /* 0x000e220000000800 */
[----:B------:R-:W-:Y:S01]  /*13f0*/  BSSY.RECONVERGENT B0, `(.L_x_11) ;  /* 0x000000e000007945 */ /* 0x000fe20003800200 */
[----:B0-----:R-:W0:Y:S08]  /*1400*/  MUFU.RCP R12, R17 ;  /* 0x00000011000c7308 */ /* 0x001e300000001000 */
[----:B------:R-:W1:Y:S01]  /*1410*/  FCHK P0, -R24, R17 ;  /* 0x0000001118007302 */ /* 0x000e620000000100 */
[----:B0-----:R-:W-:-:S04]  /*1420*/  FFMA R13, R12, -R17, 1 ;  /* 0x3f8000000c0d7423 */ /* 0x001fc80000000811 */
[----:B------:R-:W-:-:S04]  /*1430*/  FFMA R13, R12, R13, R12 ;  /* 0x0000000d0c0d7223 */ /* 0x000fc8000000000c */
[----:B------:R-:W-:-:S04]  /*1440*/  FFMA R15, R13, -R24, RZ ;  /* 0x800000180d0f7223 */ /* 0x000fc800000000ff */
[----:B------:R-:W-:-:S04]  /*1450*/  FFMA R12, R15, -R17, -R24 ;  /* 0x800000110f0c7223 */ /* 0x000fc80000000818 */
[----:B------:R-:W-:Y:S01]  /*1460*/  FFMA R12, R13, R12, R15 ;  /* 0x0000000c0d0c7223 */ /* 0x000fe2000000000f */
[----:B-1----:R-:W-:Y:S06]  /*1470*/  @!P0 BRA `(.L_x_12) ;  /* 0x0000000000148947 */ /* 0x002fec0003800000 */
[----:B------:R-:W0:Y:S01]  /*1480*/  LDCU UR13, c[0x0][0x394] ;  /* 0x00007280ff0d77ac */ /* 0x000e220008000800 */
[----:B------:R-:W-:Y:S01]  /*1490*/  FADD R24, -R24, -RZ ;  /* 0x800000ff18187221 */ /* 0x000fe20000000100 */
[----:B------:R-:W-:Y:S02]  /*14a0*/  MOV R14, 0x14d0 ;  /* 0x000014d0000e7802 */ /* 0x000fe40000000f00 */
[----:B0-----:R-:W-:-:S07]  /*14b0*/  MOV R13, UR13 ;  /* 0x0000000d000d7c02 */ /* 0x001fce0008000f00 */
[----:B------:R-:W-:Y:S05]  /*14c0*/  CALL.REL.NOINC `($__internal_0_$__cuda_sm3x_div_rn_noftz_f32_slowpath) ;  /* 0x0000002000787944 */ /* 0x000fea0003c00000 */
.L_x_12:
[----:B------:R-:W-:Y:S05]  /*14d0*/  BSYNC.RECONVERGENT B0 ;  /* 0x0000000000007941 */ /* 0x000fea0003800200 */
.L_x_11:
[----:B------:R-:W0:Y:S01]  /*14e0*/  S2UR UR15, SR_CgaCtaId ;  /* 0x00000000000f79c3 */ /* 0x000e220000008800 */
[----:B------:R-:W-:Y:S01]  /*14f0*/  UMOV UR14, 0x400 ;  /* 0x00000400000e7882 */ /* 0x000fe20000000000 */
[----:B------:R-:W-:Y:S01]  /*1500*/  UIMAD UR13, UR25, UR12, UR11 ;  /* 0x0000000c190d72a4 */ /* 0x000fe2000f8e020b */
[----:B------:R-:W-:Y:S01]  /*1510*/  HFMA2 R13, -RZ, RZ, 0.96630859375, -0.0022525787353515625 ;  /* 0x3bbb989dff0d7431 */ /* 0x000fe200000001ff */
[----:B------:R-:W-:Y:S01]  /*1520*/  MOV R16, 0x437c0000 ;  /* 0x437c000000107802 */ /* 0x000fe20000000f00 */
[----:B------:R-:W-:-:S03]  /*1530*/  UIADD3 UR12, UPT, UPT, UR12, 0x1, URZ ;  /* 0x000000010c0c7890 */ /* 0x000fc6000fffe0ff */
[----:B------:R-:W-:-:S04]  /*1540*/  FFMA.SAT R13, R12, R13, 0.5 ;  /* 0x3f0000000c0d7423 */ /* 0x000fc8000000200d */
[----:B------:R-:W-:-:S04]  /*1550*/  FFMA.RM R13, R13, R16, 12582913 ;  /* 0x4b4000010d0d7423 */ /* 0x000fc80000004010 */
[C---:B------:R-:W-:Y:S01]  /*1560*/  FADD R15, R13.reuse, -12583039 ;  /* 0xcb40007f0d0f7421 */ /* 0x040fe20000000000 */
[----:B------:R-:W-:Y:S01]  /*1570*/  SHF.L.U32 R13, R13, 0x17, RZ ;  /* 0x000000170d0d7819 */ /* 0x000fe200000006ff */
[----:B0-----:R-:W-:Y:S02]  /*1580*/  ULEA UR14, UR15, UR14, 0x18 ;  /* 0x0000000e0f0e7291 */ /* 0x001fe4000f8ec0ff */
[C---:B------:R-:W-:Y:S02]  /*1590*/  FFMA R15, R12.reuse, 1.4426950216293334961, -R15 ;  /* 0x3fb8aa3b0c0f7823 */ /* 0x040fe4000000080f */
[----:B------:R-:W-:Y:S02]  /*15a0*/  ULEA UR13, UR13, UR14, 0x2 ;  /* 0x0000000e0d0d7291 */ /* 0x000fe4000f8e10ff */
[----:B------:R-:W-:-:S04]  /*15b0*/  FFMA R15, R12, 1.925963033500011079e-08, R15 ;  /* 0x32a570600c0f7823 */ /* 0x000fc8000000000f */
[----:B------:R-:W0:Y:S03]  /*15c0*/  MUFU.EX2 R12, R15 ;  /* 0x0000000f000c7308 */ /* 0x000e260000000800 */
[----:B------:R-:W1:Y:S01]  /*15d0*/  LDS R14, [UR13] ;  /* 0x0000000dff0e7984 */ /* 0x000e620008000800 */
[----:B------:R-:W-:-:S04]  /*15e0*/  UIADD3 UR13, UPT, UPT, -UR9, UR25, URZ ;  /* 0x00000019090d7290 */ /* 0x000fc8000fffe1ff */
[----:B------:R-:W-:Y:S01]  /*15f0*/  UISETP.NE.AND UP0, UPT, UR12, UR13, UPT ;  /* 0x0000000d0c00728c */ /* 0x000fe2000bf05270 */
[----:B0-----:R-:W-:-:S04]  /*1600*/  FMUL R13, R13, R12 ;  /* 0x0000000c0d0d7220 */ /* 0x001fc80000400000 */
[C---:B------:R-:W-:Y:S01]  /*1610*/  FADD R5, R13.reuse, R5 ;  /* 0x000000050d057221 */ /* 0x040fe20000000000 */
[----:B-1----:R-:W-:-:S03]  /*1620*/  FFMA R4, R13, R14, R4 ;  /* 0x0000000e0d047223 */ /* 0x002fc60000000004 */
[----:B------:R-:W-:Y:S05]  /*1630*/  BRA.U UP0, `(.L_x_13) ;  /* 0xfffffff100347547 */ /* 0x000fea000b83ffff */
[----:B------:R-:W-:-:S04]  /*1640*/  UIADD3 UR11, UPT, UPT, UR11, 0x1, URZ ;  /* 0x000000010b0b7890 */ /* 0x000fc8000fffe0ff */
[----:B------:R-:W-:-:S09]  /*1650*/  UISETP.NE.AND UP0, UPT, UR11, UR13, UPT ;  /* 0x0000000d0b00728c */ /* 0x000fd2000bf05270 */
[----:B------:R-:W-:Y:S05]  /*1660*/  BRA.U UP0, `(.L_x_14) ;  /* 0xfffffff100247547 */ /* 0x000fea000b83ffff */
[----:B------:R-:W-:Y:S05]  /*1670*/  BRA `(.L_x_15) ;  /* 0x0000001c00947947 */ /* 0x000fea0003800000 */
.L_x_4:
[----:B-1----:R-:W0:Y:S01]  /*1680*/  LDC R12, c[0x0][0x390] ;  /* 0x0000e400ff0c7b82 */ /* 0x002e220000000800 */
[----:B------:R-:W-:Y:S02]  /*1690*/  UIADD3 UR12, UPT, UPT, -UR9, UR25, URZ ;  /* 0x00000019090c7290 */ /* 0x000fe4000fffe1ff */
[----:B------:R-:W-:Y:S02]  /*16a0*/  MOV R13, UR9 ;  /* 0x00000009000d7c02 */ /* 0x000fe40008000f00 */
[----:B------:R-:W-:Y:S01]  /*16b0*/  UISETP.GE.AND UP0, UPT, UR9, UR12, UPT ;  /* 0x0000000c0900728c */ /* 0x000fe2000bf06270 */
[----:B0-----:R-:W-:-:S04]  /*16c0*/  LEA.HI R12, R12, R12, RZ, 0x1 ;  /* 0x0000000c0c0c7211 */ /* 0x001fc800078f08ff */
[----:B------:R-:W-:-:S04]  /*16d0*/  SHF.R.S32.HI R12, RZ, 0x1, R12 ;  /* 0x00000001ff0c7819 */ /* 0x000fc8000001140c */
[----:B------:R-:W-:-:S05]  /*16e0*/  LEA R15, R12, 0x10, 0x1 ;  /* 0x000000100c0f7811 */ /* 0x000fca00078e08ff */
[----:B------:R-:W-:Y:S01]  /*16f0*/  IMAD R14, R12, R15, RZ ;  /* 0x0000000f0c0e7224 */ /* 0x000fe200078e02ff */
[----:B------:R-:W-:Y:S06]  /*1700*/  BRA.U UP0, `(.L_x_16) ;  /* 0x0000001900587547 */ /* 0x000fec000b800000 */
[----:B------:R-:W-:Y:S02]  /*1710*/  IADD3 R12, PT, PT, -R13, UR12, RZ ;  /* 0x0000000c0d0c7c10 */ /* 0x000fe4000fffe1ff */
[----:B------:R-:W-:Y:S02]  /*1720*/  PLOP3.LUT P0, PT, PT, PT, PT, 0x80, 0x8 ;  /* 0x000000000008781c */ /* 0x000fe40003f0f070 */
[----:B------:R-:W-:-:S13]  /*1730*/  ISETP.GT.AND P2, PT, R12, 0x3, PT ;  /* 0x000000030c00780c */ /* 0x000fda0003f44270 */
[----:B------:R-:W-:Y:S05]  /*1740*/  @!P2 BRA `(.L_x_17) ;  /* 0x000000100020a947 */ /* 0x000fea0003800000 */
[----:B------:R-:W0:Y:S01]  /*1750*/  S2R R15, SR_CgaCtaId ;  /* 0x00000000000f7919 */ /* 0x000e220000008800 */
[----:B------:R-:W-:Y:S01]  /*1760*/  MOV R12, 0x400 ;  /* 0x00000400000c7802 */ /* 0x000fe20000000f00 */
[----:B------:R-:W-:Y:S01]  /*1770*/  UIADD3 UR11, UPT, UPT, UR12, -0x3, URZ ;  /* 0xfffffffd0c0b7890 */ /* 0x000fe2000fffe0ff */
[----:B------:R-:W-:Y:S02]  /*1780*/  PLOP3.LUT P0, PT, PT, PT, PT, 0x8, 0x80 ;  /* 0x000000000080781c */ /* 0x000fe40003f0e170 */
[----:B0-----:R-:W-:-:S11]  /*1790*/  LEA R12, R15, R12, 0x18 ;  /* 0x0000000c0f0c7211 */ /* 0x001fd600078ec0ff */
.L_x_18:
[C---:B------:R-:W-:Y:S02]  /*17a0*/  IADD3 R15, PT, PT, R14.reuse, R13, RZ ;  /* 0x0000000d0e0f7210 */ /* 0x040fe40007ffe0ff */
[----:B------:R-:W-:Y:S02]  /*17b0*/  IADD3 R29, PT, PT, R14, 0x1, R13 ;  /* 0x000000010e1d7810 */ /* 0x000fe40007ffe00d */
[-C--:B------:R-:W-:Y:S02]  /*17c0*/  LEA R15, R15, R12.reuse, 0x2 ;  /* 0x0000000c0f0f7211 */ /* 0x080fe400078e10ff */
[----:B------:R-:W-:Y:S02]  /*17d0*/  LEA R29, R29, R12, 0x2 ;  /* 0x0000000c1d1d7211 */ /* 0x000fe400078e10ff */
[----:B------:R-:W-:Y:S01]  /*17e0*/  IADD3 R16, PT, PT, R15, UR24, RZ ;  /* 0x000000180f107c10 */ /* 0x000fe2000fffe0ff */
[----:B------:R-:W0:Y:S03]  /*17f0*/  LDS R19, [R15] ;  /* 0x000000000f137984 */ /* 0x000e260000000800 */
[----:B------:R-:W-:Y:S01]  /*1800*/  IADD3 R17, PT, PT, R16, UR24, RZ ;  /* 0x0000001810117c10 */ /* 0x000fe2000fffe0ff */
[----:B------:R-:W1:Y:S03]  /*1810*/  LDS R20, [R15+UR24] ;  /* 0x000000180f147984 */ /* 0x000e660008000800 */
[----:B------:R-:W-:Y:S01]  /*1820*/  IADD3 R18, PT, PT, R17, UR24, RZ ;  /* 0x0000001811127c10 */ /* 0x000fe2000fffe0ff */
[----:B------:R-:W2:Y:S03]  /*1830*/  LDS R16, [R16+UR24] ;  /* 0x0000001810107984 */ /* 0x000ea60008000800 */
[----:B------:R-:W-:Y:S01]  /*1840*/  IADD3 R26, PT, PT, R18, UR24, RZ ;  /* 0x00000018121a7c10 */ /* 0x000fe2000fffe0ff */
[----:B------:R-:W3:Y:S03]  /*1850*/  LDS R17, [R17+UR24] ;  /* 0x0000001811117984 */ /* 0x000ee60008000800 */
[----:B------:R-:W-:Y:S01]  /*1860*/  IADD3 R21, PT, PT, R26, UR24, RZ ;  /* 0x000000181a157c10 */ /* 0x000fe2000fffe0ff */
[----:B------:R-:W4:Y:S03]  /*1870*/  LDS R18, [R18+UR24] ;  /* 0x0000001812127984 */ /* 0x000f260008000800 */
[----:B------:R-:W-:Y:S01]  /*1880*/  IADD3 R28, PT, PT, R21, UR24, RZ ;  /* 0x00000018151c7c10 */ /* 0x000fe2000fffe0ff */
[----:B------:R-:W5:Y:S03]  /*1890*/  LDS R26, [R26+UR24] ;  /* 0x000000181a1a7984 */ /* 0x000f660008000800 */
[----:B------:R-:W-:Y:S01]  /*18a0*/  IADD3 R22, PT, PT, R28, UR24, RZ ;  /* 0x000000181c167c10 */ /* 0x000fe2000fffe0ff */
[----:B------:R3:W5:Y:S03]  /*18b0*/  LDS R15, [R21+UR24] ;  /* 0x00000018150f7984 */ /* 0x0007660008000800 */
[----:B------:R-:W-:Y:S01]  /*18c0*/  IADD3 R24, PT, PT, R22, UR24, RZ ;  /* 0x0000001816187c10 */ /* 0x000fe2000fffe0ff */
[----:B------:R-:W5:Y:S03]  /*18d0*/  LDS R28, [R28+UR24] ;  /* 0x000000181c1c7984 */ /* 0x000f660008000800 */
[----:B------:R-:W-:Y:S01]  /*18e0*/  IADD3 R23, PT, PT, R24, UR24, RZ ;  /* 0x0000001818177c10 */ /* 0x000fe2000fffe0ff */
[----:B------:R-:W5:Y:S03]  /*18f0*/  LDS R22, [R22+UR24] ;  /* 0x0000001816167984 */ /* 0x000f660008000800 */
[----:B------:R-:W-:Y:S01]  /*1900*/  IADD3 R25, PT, PT, R23, UR24, RZ ;  /* 0x0000001817197c10 */ /* 0x000fe2000fffe0ff */
[----:B------:R-:W5:Y:S01]  /*1910*/  LDS R24, [R24+UR24] ;  /* 0x0000001818187984 */ /* 0x000f620008000800 */
[----:B0-----:R-:W-:-:S04]  /*1920*/  FFMA R19, R9, R19, R4 ;  /* 0x0000001309137223 */ /* 0x001fc80000000004 */
[C---:B-1----:R-:W-:Y:S02]  /*1930*/  FFMA R19, R9.reuse, R20, R19 ;  /* 0x0000001409137223 */ /* 0x042fe40000000013 */
[----:B------:R0:W1:Y:S02]  /*1940*/  LDS R20, [R23+UR24] ;  /* 0x0000001817147984 */ /* 0x0000640008000800 */
[----:B--2---:R-:W-:Y:S01]  /*1950*/  FFMA R4, R9, R16, R19 ;  /* 0x0000001009047223 */ /* 0x004fe20000000013 */
[----:B------:R-:W-:Y:S01]  /*1960*/  IADD3 R19, PT, PT, R25, UR24, RZ ;  /* 0x0000001819137c10 */ /* 0x000fe2000fffe0ff */
[----:B------:R-:W2:Y:S02]  /*1970*/  LDS R16, [R25+UR24] ;  /* 0x0000001819107984 */ /* 0x000ea40008000800 */
[----:B---3--:R-:W-:Y:S01]  /*1980*/  FFMA R17, R9, R17, R4 ;  /* 0x0000001109117223 */ /* 0x008fe20000000004 */
[----:B------:R-:W-:Y:S01]  /*1990*/  IADD3 R21, PT, PT, R19, UR24, RZ ;  /* 0x0000001813157c10 */ /* 0x000fe2000fffe0ff */
[----:B------:R3:W2:Y:S02]  /*19a0*/  LDS R4, [R19+UR24] ;  /* 0x0000001813047984 */ /* 0x0006a40008000800 */
[----:B----4-:R-:W-:Y:S01]  /*19b0*/  FFMA R17, R9, R18, R17 ;  /* 0x0000001209117223 */ /* 0x010fe20000000011 */
[----:B------:R-:W-:Y:S01]  /*19c0*/  IADD3 R27, PT, PT, R21, UR24, RZ ;  /* 0x00000018151b7c10 */ /* 0x000fe2000fffe0ff */
[----:B------:R4:W2:Y:S02]  /*19d0*/  LDS R18, [R21+UR24] ;  /* 0x0000001815127984 */ /* 0x0008a40008000800 */
[----:B-----5:R-:W-:Y:S01]  /*19e0*/  FFMA R17, R9, R26, R17 ;  /* 0x0000001a09117223 */ /* 0x020fe20000000011 */
[----:B0-----:R-:W-:Y:S01]  /*19f0*/  IADD3 R23, PT, PT, R27, UR24, RZ ;  /* 0x000000181b177c10 */ /* 0x001fe2000fffe0ff */
[----:B------:R-:W0:Y:S02]  /*1a00*/  LDS R26, [R27+UR24] ;  /* 0x000000181b1a7984 */ /* 0x000e240008000800 */
[----:B------:R-:W-:-:S02]  /*1a10*/  FFMA R15, R9, R15, R17 ;  /* 0x0000000f090f7223 */ /* 0x000fc40000000011 */
[----:B------:R5:W0:Y:S02]  /*1a20*/  LDS R17, [R23+UR24] ;  /* 0x0000001817117984 */ /* 0x000a240008000800 */
[C---:B------:R-:W-:Y:S02]  /*1a30*/  FFMA R15, R9.reuse, R28, R15 ;  /* 0x0000001c090f7223 */ /* 0x040fe4000000000f */
[----:B------:R-:W0:Y:S02]  /*1a40*/  LDS R28, [R29] ;  /* 0x000000001d1c7984 */ /* 0x000e240000000800 */
[----:B---3--:R-:W-:Y:S01]  /*1a50*/  FFMA R19, R9, R22, R15 ;  /* 0x0000001609137223 */ /* 0x008fe2000000000f */
[----:B------:R-:W-:Y:S01]  /*1a60*/  IADD3 R22, PT, PT, R29, UR24, RZ ;  /* 0x000000181d167c10 */ /* 0x000fe2000fffe0ff */
[----:B------:R-:W3:Y:S02]  /*1a70*/  LDS R15, [R29+UR24] ;  /* 0x000000181d0f7984 */ /* 0x000ee40008000800 */
[C---:B------:R-:W-:Y:S01]  /*1a80*/  FFMA R19, R9.reuse, R24, R19 ;  /* 0x0000001809137223 */ /* 0x040fe20000000013 */
[----:B----4-:R-:W-:Y:S01]  /*1a90*/  IADD3 R21, PT, PT, R22, UR24, RZ ;  /* 0x0000001816157c10 */ /* 0x010fe2000fffe0ff */
[----:B------:R-:W-:Y:S01]  /*1aa0*/  FADD R24, R9, R5 ;  /* 0x0000000509187221 */ /* 0x000fe20000000000 */
[----:B------:R-:W4:Y:S02]  /*1ab0*/  LDS R22, [R22+UR24] ;  /* 0x0000001816167984 */ /* 0x000f240008000800 */
[----:B-----5:R-:W-:Y:S01]  /*1ac0*/  IADD3 R23, PT, PT, R21, UR24, RZ ;  /* 0x0000001815177c10 */ /* 0x020fe2000fffe0ff */
[----:B------:R-:W-:-:S03]  /*1ad0*/  FADD R24, R9, R24 ;  /* 0x0000001809187221 */ /* 0x000fc60000000000 */
[----:B------:R-:W-:Y:S01]  /*1ae0*/  IADD3 R25, PT, PT, R23, UR24, RZ ;  /* 0x0000001817197c10 */ /* 0x000fe2000fffe0ff */
[C---:B-1----:R-:W-:Y:S01]  /*1af0*/  FFMA R19, R9.reuse, R20, R19 ;  /* 0x0000001409137223 */ /* 0x042fe20000000013 */
[----:B------:R-:W-:Y:S01]  /*1b00*/  FADD R24, R9, R24 ;  /* 0x0000001809187221 */ /* 0x000fe20000000000 */
[----:B------:R1:W5:Y:S01]  /*1b10*/  LDS R20, [R21+UR24] ;  /* 0x0000001815147984 */ /* 0x0003620008000800 */
[----:B------:R-:W-:Y:S01]  /*1b20*/  IADD3 R5, PT, PT, R25, UR24, RZ ;  /* 0x0000001819057c10 */ /* 0x000fe2000fffe0ff */
[C---:B--2---:R-:W-:Y:S01]  /*1b30*/  FFMA R19, R9.reuse, R16, R19 ;  /* 0x0000001009137223 */ /* 0x044fe20000000013 */
[C---:B------:R-:W-:Y:S01]  /*1b40*/  FADD R24, R9.reuse, R24 ;  /* 0x0000001809187221 */ /* 0x040fe20000000000 */
[----:B------:R2:W5:Y:S02]  /*1b50*/  LDS R16, [R23+UR24] ;  /* 0x0000001817107984 */ /* 0x0005640008000800 */
[C---:B------:R-:W-:Y:S01]  /*1b60*/  FFMA R19, R9.reuse, R4, R19 ;  /* 0x0000000409137223 */ /* 0x040fe20000000013 */
[C---:B------:R-:W-:Y:S01]  /*1b70*/  FADD R24, R9.reuse, R24 ;  /* 0x0000001809187221 */ /* 0x040fe20000000000 */
[----:B------:R-:W5:Y:S02]  /*1b80*/  LDS R4, [R25+UR24] ;  /* 0x0000001819047984 */ /* 0x000f640008000800 */
[C---:B------:R-:W-:Y:S01]  /*1b90*/  FFMA R19, R9.reuse, R18, R19 ;  /* 0x0000001209137223 */ /* 0x040fe20000000013 */
[C---:B------:R-:W-:Y:S01]  /*1ba0*/  FADD R24, R9.reuse, R24 ;  /* 0x0000001809187221 */ /* 0x040fe20000000000 */
[----:B------:R3:W5:Y:S02]  /*1bb0*/  LDS R18, [R5+UR24] ;  /* 0x0000001805127984 */ /* 0x0007640008000800 */
[----:B0-----:R-:W-:Y:S01]  /*1bc0*/  FFMA R26, R9, R26, R19 ;  /* 0x0000001a091a7223 */ /* 0x001fe20000000013 */
[----:B------:R-:W-:-:S03]  /*1bd0*/  IADD3 R19, PT, PT, R5, UR24, RZ ;  /* 0x0000001805137c10 */ /* 0x000fc6000fffe0ff */
[C---:B------:R-:W-:Y:S01]  /*1be0*/  FFMA R17, R9.reuse, R17, R26 ;  /* 0x0000001109117223 */ /* 0x040fe2000000001a */
[----:B------:R-:W-:Y:S01]  /*1bf0*/  FADD R26, R9, R24 ;  /* 0x00000018091a7221 */ /* 0x000fe20000000000 */
[----:B-1----:R-:W-:Y:S01]  /*1c00*/  IADD3 R21, PT, PT, R19, UR24, RZ ;  /* 0x0000001813157c10 */ /* 0x002fe2000fffe0ff */
[----:B------:R0:W1:Y:S01]  /*1c10*/  LDS R24, [R19+UR24] ;  /* 0x0000001813187984 */ /* 0x0000620008000800 */
[C---:B------:R-:W-:Y:S01]  /*1c20*/  FFMA R17, R9.reuse, R28, R17 ;  /* 0x0000001c09117223 */ /* 0x040fe20000000011 */
[----:B------:R-:W-:Y:S01]  /*1c30*/  FADD R28, R9, R26 ;  /* 0x0000001a091c7221 */ /* 0x000fe20000000000 */
[----:B--2---:R-:W-:Y:S01]  /*1c40*/  IADD3 R23, PT, PT, R21, UR24, RZ ;  /* 0x0000001815177c10 */ /* 0x004fe2000fffe0ff */
[----:B------:R2:W1:Y:S01]  /*1c50*/  LDS R26, [R21+UR24] ;  /* 0x00000018151a7984 */ /* 0x0004620008000800 */
[C---:B---3--:R-:W-:Y:S01]  /*1c60*/  FFMA R15, R9.reuse, R15, R17 ;  /* 0x0000000f090f7223 */ /* 0x048fe20000000011 */
[----:B------:R-:W-:Y:S01]  /*1c70*/  FADD R5, R9, R28 ;  /* 0x0000001c09057221 */ /* 0x000fe20000000000 */
[----:B------:R-:W-:Y:S01]  /*1c80*/  IADD3 R25, PT, PT, R23, UR24, RZ ;  /* 0x0000001817197c10 */ /* 0x000fe2000fffe0ff */
[----:B------:R3:W1:Y:S01]  /*1c90*/  LDS R28, [R23+UR24] ;  /* 0x00000018171c7984 */ /* 0x0006620008000800 */
[C---:B----4-:R-:W-:Y:S01]  /*1ca0*/  FFMA R15, R9.reuse, R22, R15 ;  /* 0x00000016090f7223 */ /* 0x050fe2000000000f */
[----:B------:R-:W-:Y:S01]  /*1cb0*/  FADD R5, R9, R5 ;  /* 0x0000000509057221 */ /* 0x000fe20000000000 */
[----:B0-----:R-:W-:Y:S01]  /*1cc0*/  IADD3 R19, PT, PT, R25, UR24, RZ ;  /* 0x0000001819137c10 */ /* 0x001fe2000fffe0ff */
[----:B------:R0:W4:Y:S03]  /*1cd0*/  LDS R22, [R25+UR24] ;  /* 0x0000001819167984 */ /* 0x0001260008000800 */
[----:B--2---:R-:W-:Y:S01]  /*1ce0*/  IADD3 R21, PT, PT, R19, UR24, RZ ;  /* 0x0000001813157c10 */ /* 0x004fe2000fffe0ff */
[C---:B-----5:R-:W-:Y:S01]  /*1cf0*/  FFMA R15, R9.reuse, R20, R15 ;  /* 0x00000014090f7223 */ /* 0x060fe2000000000f */
[----:B------:R-:W-:-:S02]  /*1d00*/  FADD R20, R9, R5 ;  /* 0x0000000509147221 */ /* 0x000fc40000000000 */
[----:B---3--:R-:W-:Y:S01]  /*1d10*/  IADD3 R23, PT, PT, R21, UR24, RZ ;  /* 0x0000001815177c10 */ /* 0x008fe2000fffe0ff */
[----:B------:R2:W3:Y:S01]  /*1d20*/  LDS R5, [R19+UR24] ;  /* 0x0000001813057984 */ /* 0x0004e20008000800 */
[C---:B------:R-:W-:Y:S01]  /*1d30*/  FFMA R17, R9.reuse, R16, R15 ;  /* 0x0000001009117223 */ /* 0x040fe2000000000f */
[----:B------:R-:W-:Y:S01]  /*1d40*/  FADD R20, R9, R20 ;  /* 0x0000001409147221 */ /* 0x000fe20000000000 */
[----:B0-----:R-:W-:Y:S01]  /*1d50*/  IADD3 R25, PT, PT, R23, UR24, RZ ;  /* 0x0000001817197c10 */ /* 0x001fe2000fffe0ff */
[----:B------:R-:W0:Y:S01]  /*1d60*/  LDS R15, [R21+UR24] ;  /* 0x00000018150f7984 */ /* 0x000e220008000800 */
[C---:B------:R-:W-:Y:S01]  /*1d70*/  FFMA R4, R9.reuse, R4, R17 ;  /* 0x0000000409047223 */ /* 0x040fe20000000011 */
[C---:B------:R-:W-:Y:S02]  /*1d80*/  FADD R16, R9.reuse, R20 ;  /* 0x0000001409107221 */ /* 0x040fe40000000000 */
[----:B------:R5:W0:Y:S01]  /*1d90*/  LDS R20, [R23+UR24] ;  /* 0x0000001817147984 */ /* 0x000a220008000800 */
[C---:B------:R-:W-:Y:S01]  /*1da0*/  FFMA R17, R9.reuse, R18, R4 ;  /* 0x0000001209117223 */ /* 0x040fe20000000004 */
[----:B------:R-:W-:Y:S01]  /*1db0*/  FADD R16, R9, R16 ;  /* 0x0000001009107221 */ /* 0x000fe20000000000 */
[----:B------:R-:W-:Y:S01]  /*1dc0*/  IADD3 R18, PT, PT, R25, UR24, RZ ;  /* 0x0000001819127c10 */ /* 0x000fe2000fffe0ff */
[----:B------:R5:W0:Y:S01]  /*1dd0*/  LDS R4, [R25+UR24] ;  /* 0x0000001819047984 */ /* 0x000a220008000800 */
[----:B--2---:R-:W-:Y:S01]  /*1de0*/  IADD3 R19, PT, PT, R14, 0x2, R13 ;  /* 0x000000020e137810 */ /* 0x004fe20007ffe00d */
[----:B------:R-:W-:-:S03]  /*1df0*/  FADD R16, R9, R16 ;  /* 0x0000001009107221 */ /* 0x000fc60000000000 */
[----:B------:R-:W-:Y:S01]  /*1e00*/  LEA R19, R19, R12, 0x2 ;  /* 0x0000000c13137211 */ /* 0x000fe200078e10ff */
[C---:B------:R-:W-:Y:S01]  /*1e10*/  FADD R16, R9.reuse, R16 ;  /* 0x0000001009107221 */ /* 0x040fe20000000000 */
[----:B------:R-:W2:Y:S01]  /*1e20*/  LDS R18, [R18+UR24] ;  /* 0x0000001812127984 */ /* 0x000ea20008000800 */
[----:B-1----:R-:W-:Y:S01]  /*1e30*/  FFMA R17, R9, R24, R17 ;  /* 0x0000001809117223 */ /* 0x002fe20000000011 */
[----:B-----5:R-:W-:Y:S01]  /*1e40*/  IADD3 R23, PT, PT, R19, UR24, RZ ;  /* 0x0000001813177c10 */ /* 0x020fe2000fffe0ff */
[C---:B------:R-:W-:Y:S02]  /*1e50*/  FADD R24, R9.reuse, R16 ;  /* 0x0000001009187221 */ /* 0x040fe40000000000 */
[----:B------:R-:W1:Y:S01]  /*1e60*/  LDS R16, [R19] ;  /* 0x0000000013107984 */ /* 0x000e620000000800 */
[C---:B------:R-:W-:Y:S01]  /*1e70*/  FFMA R26, R9.reuse, R26, R17 ;  /* 0x0000001a091a7223 */ /* 0x040fe20000000011 */
[----:B------:R-:W-:Y:S01]  /*1e80*/  FADD R24, R9, R24 ;  /* 0x0000001809187221 */ /* 0x000fe20000000000 */
[----:B------:R-:W-:Y:S01]  /*1e90*/  IADD3 R25, PT, PT, R23, UR24, RZ ;  /* 0x0000001817197c10 */ /* 0x000fe2000fffe0ff */
[----:B------:R5:W1:Y:S01]  /*1ea0*/  LDS R17, [R19+UR24] ;  /* 0x0000001813117984 */ /* 0x000a620008000800 */
[C---:B------:R-:W-:Y:S01]  /*1eb0*/  FFMA R21, R9.reuse, R28, R26 ;  /* 0x0000001c09157223 */ /* 0x040fe2000000001a */
[----:B------:R-:W-:Y:S01]  /*1ec0*/  FADD R24, R9, R24 ;  /* 0x0000001809187221 */ /* 0x000fe20000000000 */
[----:B------:R-:W-:Y:S01]  /*1ed0*/  IADD3 R27, PT, PT, R25, UR24, RZ ;  /* 0x00000018191b7c10 */ /* 0x000fe2000fffe0ff */
[----:B------:R0:W1:Y:S01]  /*1ee0*/  LDS R28, [R23+UR24] ;  /* 0x00000018171c7984 */ /* 0x0000620008000800 */
[C---:B----4-:R-:W-:Y:S01]  /*1ef0*/  FFMA R22, R9.reuse, R22, R21 ;  /* 0x0000001609167223 */ /* 0x050fe20000000015 */
[----:B------:R-:W-:Y:S01]  /*1f00*/  FADD R26, R9, R24 ;  /* 0x00000018091a7221 */ /* 0x000fe20000000000 */
[----:B------:R-:W-:Y:S01]  /*1f10*/  IADD3 R29, PT, PT, R27, UR24, RZ ;  /* 0x000000181b1d7c10 */ /* 0x000fe2000fffe0ff */
[----:B------:R-:W4:Y:S02]  /*1f20*/  LDS R24, [R25+UR24] ;  /* 0x0000001819187984 */ /* 0x000f240008000800 */
[----:B------:R-:W-:Y:S01]  /*1f30*/  FADD R26, R9, R26 ;  /* 0x0000001a091a7221 */ /* 0x000fe20000000000 */
[----:B-----5:R-:W-:Y:S01]  /*1f40*/  IADD3 R19, PT, PT, R29, UR24, RZ ;  /* 0x000000181d137c10 */ /* 0x020fe2000fffe0ff */
[----:B---3--:R-:W-:-:S02]  /*1f50*/  FFMA R5, R9, R5, R22 ;  /* 0x0000000509057223 */ /* 0x008fc40000000016 */
[C---:B------:R-:W-:Y:S01]  /*1f60*/  FADD R26, R9.reuse, R26 ;  /* 0x0000001a091a7221 */ /* 0x040fe20000000000 */
[----:B------:R-:W3:Y:S01]  /*1f70*/  LDS R22, [R27+UR24] ;  /* 0x000000181b167984 */ /* 0x000ee20008000800 */
[----:B0-----:R-:W-:Y:S01]  /*1f80*/  FFMA R15, R9, R15, R5 ;  /* 0x0000000f090f7223 */ /* 0x001fe20000000005 */
[----:B------:R-:W-:Y:S01]  /*1f90*/  IADD3 R23, PT, PT, R19, UR24, RZ ;  /* 0x0000001813177c10 */ /* 0x000fe2000fffe0ff */
[C---:B------:R-:W-:Y:S01]  /*1fa0*/  FADD R26, R9.reuse, R26 ;  /* 0x0000001a091a7221 */ /* 0x040fe20000000000 */
[----:B------:R-:W0:Y:S01]  /*1fb0*/  LDS R5, [R29+UR24] ;  /* 0x000000181d057984 */ /* 0x000e220008000800 */
[C---:B------:R-:W-:Y:S02]  /*1fc0*/  FFMA R20, R9.reuse, R20, R15 ;  /* 0x0000001409147223 */ /* 0x040fe4000000000f */
[C---:B------:R-:W-:Y:S01]  /*1fd0*/  FADD R26, R9.reuse, R26 ;  /* 0x0000001a091a7221 */ /* 0x040fe20000000000 */
[----:B------:R4:W5:Y:S01]  /*1fe0*/  LDS R15, [R19+UR24] ;  /* 0x00000018130f7984 */ /* 0x0009620008000800 */
[----:B------:R-:W-:Y:S01]  /*1ff0*/  FFMA R21, R9, R4, R20 ;  /* 0x0000000409157223 */ /* 0x000fe20000000014 */
[----:B------:R-:W-:Y:S01]  /*2000*/  IADD3 R20, PT, PT, R23, UR24, RZ ;  /* 0x0000001817147c10 */ /* 0x000fe2000fffe0ff */
[----:B------:R-:W-:-:S04]  /*2010*/  FADD R26, R9, R26 ;  /* 0x0000001a091a7221 */ /* 0x000fc80000000000 */
[C---:B------:R-:W-:Y:S01]  /*2020*/  FADD R26, R9.reuse, R26 ;  /* 0x0000001a091a7221 */ /* 0x040fe20000000000 */
[----:B--2---:R-:W-:-:S03]  /*2030*/  FFMA R18, R9, R18, R21 ;  /* 0x0000001209127223 */ /* 0x004fc60000000015 */
[C---:B------:R-:W-:Y:S02]  /*2040*/  FADD R4, R9.reuse, R26 ;  /* 0x0000001a09047221 */ /* 0x040fe40000000000 */
[----:B------:R-:W2:Y:S01]  /*2050*/  LDS R26, [R23+UR24] ;  /* 0x00000018171a7984 */ /* 0x000ea20008000800 */
[C---:B-1----:R-:W-:Y:S01]  /*2060*/  FFMA R16, R9.reuse, R16, R18 ;  /* 0x0000001009107223 */ /* 0x042fe20000000012 */
[----:B------:R-:W-:Y:S01]  /*2070*/  IADD3 R18, PT, PT, R20, UR24, RZ ;  /* 0x0000001814127c10 */ /* 0x000fe2000fffe0ff */
[C---:B------:R-:W-:Y:S01]  /*2080*/  FADD R4, R9.reuse, R4 ;  /* 0x0000000409047221 */ /* 0x040fe20000000000 */
[----:B------:R-:W1:Y:S01]  /*2090*/  LDS R20, [R20+UR24] ;  /* 0x0000001814147984 */ /* 0x000e620008000800 */
[C---:B------:R-:W-:Y:S01]  /*20a0*/  FFMA R16, R9.reuse, R17, R16 ;  /* 0x0000001109107223 */ /* 0x040fe20000000010 */
[----:B------:R-:W-:Y:S01]  /*20b0*/  IADD3 R21, PT, PT, R18, UR24, RZ ;  /* 0x0000001812157c10 */ /* 0x000fe2000fffe0ff */
[C---:B------:R-:W-:Y:S01]  /*20c0*/  FADD R4, R9.reuse, R4 ;  /* 0x0000000409047221 */ /* 0x040fe20000000000 */
[----:B------:R-:W1:Y:S01]  /*20d0*/  LDS R18, [R18+UR24] ;  /* 0x0000001812127984 */ /* 0x000e620008000800 */
[----:B------:R-:W-:Y:S01]  /*20e0*/  FFMA R28, R9, R28, R16 ;  /* 0x0000001c091c7223 */ /* 0x000fe20000000010 */
[----:B------:R-:W-:Y:S01]  /*20f0*/  IADD3 R17, PT, PT, R21, UR24, RZ ;  /* 0x0000001815117c10 */ /* 0x000fe2000fffe0ff */
[C---:B------:R-:W-:Y:S01]  /*2100*/  FADD R4, R9.reuse, R4 ;  /* 0x0000000409047221 */ /* 0x040fe20000000000 */
[----:B------:R0:W1:Y:S01]  /*2110*/  LDS R16, [R21+UR24] ;  /* 0x0000001815107984 */ /* 0x0000620008000800 */
[----:B----4-:R-:W-:Y:S01]  /*2120*/  FFMA R19, R9, R24, R28 ;  /* 0x0000001809137223 */ /* 0x010fe2000000001c */
[----:B------:R-:W-:Y:S01]  /*2130*/  IADD3 R28, PT, PT, R17, UR24, RZ ;  /* 0x00000018111c7c10 */ /* 0x000fe2000fffe0ff */
[----:B------:R-:W-:-:S02]  /*2140*/  FADD R24, R9, R4 ;  /* 0x0000000409187221 */ /* 0x000fc40000000000 */
[----:B------:R4:W1:Y:S01]  /*2150*/  LDS R4, [R17+UR24] ;  /* 0x0000001811047984 */ /* 0x0008620008000800 */
[C---:B---3--:R-:W-:Y:S01]  /*2160*/  FFMA R22, R9.reuse, R22, R19 ;  /* 0x0000001609167223 */ /* 0x048fe20000000013 */
[----:B------:R-:W-:-:S03]  /*2170*/  FADD R24, R9, R24 ;  /* 0x0000001809187221 */ /* 0x000fc60000000000 */
[C---:B0-----:R-:W-:Y:S01]  /*2180*/  FFMA R22, R9.reuse, R5, R22 ;  /* 0x0000000509167223 */ /* 0x041fe20000000016 */
[C---:B------:R-:W-:Y:S01]  /*2190*/  FADD R24, R9.reuse, R24 ;  /* 0x0000001809187221 */ /* 0x040fe20000000000 */
[----:B------:R-:W-:Y:S02]  /*21a0*/  IADD3 R5, PT, PT, R28, UR24, RZ ;  /* 0x000000181c057c10 */ /* 0x000fe4000fffe0ff */
[----:B------:R-:W0:Y:S01]  /*21b0*/  LDS R28, [R28+UR24] ;  /* 0x000000181c1c7984 */ /* 0x000e220008000800 */
[----:B------:R-:W-:Y:S01]  /*21c0*/  FADD R24, R9, R24 ;  /* 0x0000001809187221 */ /* 0x000fe20000000000 */
[----:B------:R-:W-:Y:S01]  /*21d0*/  IADD3 R21, PT, PT, R5, UR24, RZ ;  /* 0x0000001805157c10 */ /* 0x000fe2000fffe0ff */
[C---:B-----5:R-:W-:Y:S01]  /*21e0*/  FFMA R15, R9.reuse, R15, R22 ;  /* 0x0000000f090f7223 */ /* 0x060fe20000000016 */
[----:B------:R-:W3:Y:S01]  /*21f0*/  LDS R5, [R5+UR24] ;  /* 0x0000001805057984 */ /* 0x000ee20008000800 */
[----:B------:R-:W-:Y:S01]  /*2200*/  FADD R22, R9, R24 ;  /* 0x0000001809167221 */ /* 0x000fe20000000000 */
[----:B----4-:R-:W-:-:S02]  /*2210*/  IADD3 R17, PT, PT, R14, 0x3, R13 ;  /* 0x000000030e117810 */ /* 0x010fc40007ffe00d */
[----:B------:R-:W-:Y:S01]  /*2220*/  IADD3 R23, PT, PT, R21, UR24, RZ ;  /* 0x0000001815177c10 */ /* 0x000fe2000fffe0ff */
[----:B------:R-:W4:Y:S01]  /*2230*/  LDS R24, [R21+UR24] ;  /* 0x0000001815187984 */ /* 0x000f220008000800 */
[----:B------:R-:W-:Y:S01]  /*2240*/  FADD R19, R9, R22 ;  /* 0x0000001609137221 */ /* 0x000fe20000000000 */
[----:B------:R-:W-:Y:S02]  /*2250*/  LEA R17, R17, R12, 0x2 ;  /* 0x0000000c11117211 */ /* 0x000fe400078e10ff */
[----:B------:R5:W4:Y:S01]  /*2260*/  LDS R22, [R23+UR24] ;  /* 0x0000001817167984 */ /* 0x000b220008000800 */
[C---:B------:R-:W-:Y:S01]  /*2270*/  FADD R19, R9.reuse, R19 ;  /* 0x0000001309137221 */ /* 0x040fe20000000000 */
[----:B--2---:R-:W-:Y:S01]  /*2280*/  FFMA R15, R9, R26, R15 ;  /* 0x0000001a090f7223 */ /* 0x004fe2000000000f */
[----:B------:R-:W-:Y:S01]  /*2290*/  IADD3 R25, PT, PT, R17, UR24, RZ ;  /* 0x0000001811197c10 */ /* 0x000fe2000fffe0ff */
[----:B------:R-:W2:Y:S01]  /*22a0*/  LDS R26, [R17] ;  /* 0x00000000111a7984 */ /* 0x000ea20000000800 */
[C---:B------:R-:W-:Y:S01]  /*22b0*/  FADD R19, R9.reuse, R19 ;  /* 0x0000001309137221 */ /* 0x040fe20000000000 */
[----:B-1----:R-:W-:Y:S01]  /*22c0*/  FFMA R15, R9, R20, R15 ;  /* 0x00000014090f7223 */ /* 0x002fe2000000000f */
[----:B------:R-:W-:Y:S01]  /*22d0*/  IADD3 R27, PT, PT, R25, UR24, RZ ;  /* 0x00000018191b7c10 */ /* 0x000fe2000fffe0ff */
[----:B------:R-:W1:Y:S01]  /*22e0*/  LDS R20, [R17+UR24] ;  /* 0x0000001811147984 */ /* 0x000e620008000800 */
[C---:B------:R-:W-:Y:S01]  /*22f0*/  FADD R19, R9.reuse, R19 ;  /* 0x0000001309137221 */ /* 0x040fe20000000000 */
[----:B------:R-:W-:Y:S01]  /*2300*/  FFMA R15, R9, R18, R15 ;  /* 0x00000012090f7223 */ /* 0x000fe2000000000f */
[----:B-----5:R-:W-:Y:S01]  /*2310*/  IADD3 R23, PT, PT, R27, UR24, RZ ;  /* 0x000000181b177c10 */ /* 0x020fe2000fffe0ff */
[----:B------:R5:W1:Y:S01]  /*2320*/  LDS R18, [R25+UR24] ;  /* 0x0000001819127984 */ /* 0x000a620008000800 */
[C---:B------:R-:W-:Y:S01]  /*2330*/  FADD R19, R9.reuse, R19 ;  /* 0x0000001309137221 */ /* 0x040fe20000000000 */
[----:B------:R-:W-:Y:S01]  /*2340*/  FFMA R21, R9, R16, R15 ;  /* 0x0000001009157223 */ /* 0x000fe2000000000f */
[----:B------:R-:W-:Y:S01]  /*2350*/  IADD3 R13, PT, PT, R13, 0x4, RZ ;  /* 0x000000040d0d7810 */ /* 0x000fe20007ffe0ff */
[----:B------:R-:W1:Y:S01]  /*2360*/  LDS R15, [R27+UR24] ;  /* 0x000000181b0f7984 */ /* 0x000e620008000800 */
[C---:B------:R-:W-:Y:S01]  /*2370*/  FADD R16, R9.reuse, R19 ;  /* 0x0000001309107221 */ /* 0x040fe20000000000 */
[----:B------:R-:W-:Y:S01]  /*2380*/  FFMA R4, R9, R4, R21 ;  /* 0x0000000409047223 */ /* 0x000fe20000000015 */
[----:B------:R-:W-:Y:S01]  /*2390*/  IADD3 R19, PT, PT, R23, UR24, RZ ;  /* 0x0000001817137c10 */ /* 0x000fe2000fffe0ff */
[----:B------:R3:W1:Y:S01]  /*23a0*/  LDS R17, [R23+UR24] ;  /* 0x0000001817117984 */ /* 0x0006620008000800 */
[----:B------:R-:W-:Y:S01]  /*23b0*/  FADD R16, R9, R16 ;  /* 0x0000001009107221 */ /* 0x000fe20000000000 */
[----:B------:R-:W-:-:S02]  /*23c0*/  ISETP.GE.AND P2, PT, R13, UR11, PT ;  /* 0x0000000b0d007c0c */ /* 0x000fc4000bf46270 */
[----:B------:R-:W-:Y:S01]  /*23d0*/  IADD3 R21, PT, PT, R19, UR24, RZ ;  /* 0x0000001813157c10 */ /* 0x000fe2000fffe0ff */
[C---:B------:R-:W-:Y:S01]  /*23e0*/  FADD R16, R9.reuse, R16 ;  /* 0x0000001009107221 */ /* 0x040fe20000000000 */
[----:B0-----:R-:W-:Y:S02]  /*23f0*/  FFMA R28, R9, R28, R4 ;  /* 0x0000001c091c7223 */ /* 0x001fe40000000004 */
[----:B-----5:R-:W-:Y:S01]  /*2400*/  IADD3 R25, PT, PT, R21, UR24, RZ ;  /* 0x0000001815197c10 */ /* 0x020fe2000fffe0ff */
[C---:B------:R-:W-:Y:S01]  /*2410*/  FADD R16, R9.reuse, R16 ;  /* 0x0000001009107221 */ /* 0x040fe20000000000 */
[----:B------:R0:W5:Y:S01]  /*2420*/  LDS R4, [R19+UR24] ;  /* 0x0000001813047984 */ /* 0x0001620008000800 */
[----:B---3--:R-:W-:Y:S01]  /*2430*/  FFMA R5, R9, R5, R28 ;  /* 0x0000000509057223 */ /* 0x008fe2000000001c */
[----:B------:R-:W-:Y:S01]  /*2440*/  IADD3 R23, PT, PT, R25, UR24, RZ ;  /* 0x0000001819177c10 */ /* 0x000fe2000fffe0ff */
[C---:B------:R-:W-:Y:S02]  /*2450*/  FADD R28, R9.reuse, R16 ;  /* 0x00000010091c7221 */ /* 0x040fe40000000000 */
[----:B------:R3:W5:Y:S01]  /*2460*/  LDS R16, [R21+UR24] ;  /* 0x0000001815107984 */ /* 0x0007620008000800 */
[C---:B----4-:R-:W-:Y:S01]  /*2470*/  FFMA R5, R9.reuse, R24, R5 ;  /* 0x0000001809057223 */ /* 0x050fe20000000005 */
[----:B------:R-:W-:Y:S01]  /*2480*/  FADD R28, R9, R28 ;  /* 0x0000001c091c7221 */ /* 0x000fe20000000000 */
[----:B0-----:R-:W-:Y:S01]  /*2490*/  IADD3 R19, PT, PT, R23, UR24, RZ ;  /* 0x0000001817137c10 */ /* 0x001fe2000fffe0ff */
[----:B------:R0:W4:Y:S01]  /*24a0*/  LDS R24, [R25+UR24] ;  /* 0x0000001819187984 */ /* 0x0001220008000800 */
[C---:B------:R-:W-:Y:S01]  /*24b0*/  FFMA R5, R9.reuse, R22, R5 ;  /* 0x0000001609057223 */ /* 0x040fe20000000005 */
[----:B------:R-:W-:-:S02]  /*24c0*/  FADD R28, R9, R28 ;  /* 0x0000001c091c7221 */ /* 0x000fc40000000000 */
[----:B------:R0:W4:Y:S01]  /*24d0*/  LDS R22, [R23+UR24] ;  /* 0x0000001817167984 */ /* 0x0001220008000800 */
[C---:B--2---:R-:W-:Y:S01]  /*24e0*/  FFMA R5, R9.reuse, R26, R5 ;  /* 0x0000001a09057223 */ /* 0x044fe20000000005 */
[----:B------:R-:W-:Y:S01]  /*24f0*/  FADD R28, R9, R28 ;  /* 0x0000001c091c7221 */ /* 0x000fe20000000000 */
[----:B---3--:R-:W-:Y:S01]  /*2500*/  IADD3 R21, PT, PT, R19, UR24, RZ ;  /* 0x0000001813157c10 */ /* 0x008fe2000fffe0ff */
[----:B------:R2:W3:Y:S01]  /*2510*/  LDS R26, [R19+UR24] ;  /* 0x00000018131a7984 */ /* 0x0004e20008000800 */
[C---:B-1----:R-:W-:Y:S01]  /*2520*/  FFMA R5, R9.reuse, R20, R5 ;  /* 0x0000001409057223 */ /* 0x042fe20000000005 */
[----:B------:R-:W-:Y:S01]  /*2530*/  FADD R28, R9, R28 ;  /* 0x0000001c091c7221 */ /* 0x000fe20000000000 */
[----:B0-----:R-:W-:Y:S01]  /*2540*/  IADD3 R25, PT, PT, R21, UR24, RZ ;  /* 0x0000001815197c10 */ /* 0x001fe2000fffe0ff */
[----:B------:R0:W1:Y:S01]  /*2550*/  LDS R20, [R21+UR24] ;  /* 0x0000001815147984 */ /* 0x0000620008000800 */
[C---:B------:R-:W-:Y:S01]  /*2560*/  FFMA R5, R9.reuse, R18, R5 ;  /* 0x0000001209057223 */ /* 0x040fe20000000005 */
[----:B------:R-:W-:Y:S01]  /*2570*/  FADD R28, R9, R28 ;  /* 0x0000001c091c7221 */ /* 0x000fe20000000000 */
[----:B------:R-:W-:Y:S01]  /*2580*/  IADD3 R23, PT, PT, R25, UR24, RZ ;  /* 0x0000001819177c10 */ /* 0x000fe2000fffe0ff */
[----:B------:R-:W1:Y:S01]  /*2590*/  LDS R18, [R25+UR24] ;  /* 0x0000001819127984 */ /* 0x000e620008000800 */
[C---:B------:R-:W-:Y:S01]  /*25a0*/  FFMA R15, R9.reuse, R15, R5 ;  /* 0x0000000f090f7223 */ /* 0x040fe20000000005 */
[----:B------:R-:W-:Y:S01]  /*25b0*/  FADD R5, R9, R28 ;  /* 0x0000001c09057221 */ /* 0x000fe20000000000 */
[----:B------:R-:W-:Y:S01]  /*25c0*/  IADD3 R27, PT, PT, R23, UR24, RZ ;  /* 0x00000018171b7c10 */ /* 0x000fe2000fffe0ff */
[----:B------:R-:W1:Y:S01]  /*25d0*/  LDS R28, [R23+UR24] ;  /* 0x00000018171c7984 */ /* 0x000e620008000800 */
[C---:B--2---:R-:W-:Y:S01]  /*25e0*/  FFMA R19, R9.reuse, R17, R15 ;  /* 0x0000001109137223 */ /* 0x044fe2000000000f */
[----:B------:R-:W-:Y:S01]  /*25f0*/  FADD R15, R9, R5 ;  /* 0x00000005090f7221 */ /* 0x000fe20000000000 */
[----:B0-----:R-:W-:Y:S01]  /*2600*/  IADD3 R21, PT, PT, R27, UR24, RZ ;  /* 0x000000181b157c10 */ /* 0x001fe2000fffe0ff */
[----:B------:R-:W0:Y:S02]  /*2610*/  LDS R5, [R27+UR24] ;  /* 0x000000181b057984 */ /* 0x000e240008000800 */
[----:B------:R-:W-:Y:S01]  /*2620*/  FADD R17, R9, R15 ;  /* 0x0000000f09117221 */ /* 0x000fe20000000000 */
[----:B------:R-:W-:Y:S01]  /*2630*/  IADD3 R29, PT, PT, R21, UR24, RZ ;  /* 0x00000018151d7c10 */ /* 0x000fe2000fffe0ff */
[----:B------:R-:W2:Y:S02]  /*2640*/  LDS R15, [R21+UR24] ;  /* 0x00000018150f7984 */ /* 0x000ea40008000800 */
[C---:B------:R-:W-:Y:S01]  /*2650*/  FADD R17, R9.reuse, R17 ;  /* 0x0000001109117221 */ /* 0x040fe20000000000 */
[----:B-----5:R-:W-:-:S02]  /*2660*/  FFMA R19, R9, R4, R19 ;  /* 0x0000000409137223 */ /* 0x020fc40000000013 */
[----:B------:R-:W5:Y:S01]  /*2670*/  LDS R4, [R29+UR24] ;  /* 0x000000181d047984 */ /* 0x000f620008000800 */
[C---:B------:R-:W-:Y:S01]  /*2680*/  FADD R17, R9.reuse, R17 ;  /* 0x0000001109117221 */ /* 0x040fe20000000000 */
[----:B------:R-:W-:-:S03]  /*2690*/  FFMA R19, R9, R16, R19 ;  /* 0x0000001009137223 */ /* 0x000fc60000000013 */
[C---:B------:R-:W-:Y:S01]  /*26a0*/  FADD R16, R9.reuse, R17 ;  /* 0x0000001109107221 */ /* 0x040fe20000000000 */
[----:B----4-:R-:W-:-:S03]  /*26b0*/  FFMA R19, R9, R24, R19 ;  /* 0x0000001809137223 */ /* 0x010fc60000000013 */
[C---:B------:R-:W-:Y:S01]  /*26c0*/  FADD R16, R9.reuse, R16 ;  /* 0x0000001009107221 */ /* 0x040fe20000000000 */
[----:B------:R-:W-:-:S03]  /*26d0*/  FFMA R19, R9, R22, R19 ;  /* 0x0000001609137223 */ /* 0x000fc60000000013 */
[C---:B------:R-:W-:Y:S01]  /*26e0*/  FADD R16, R9.reuse, R16 ;  /* 0x0000001009107221 */ /* 0x040fe20000000000 */
[----:B---3--:R-:W-:-:S03]  /*26f0*/  FFMA R19, R9, R26, R19 ;  /* 0x0000001a09137223 */ /* 0x008fc60000000013 */
[C---:B------:R-:W-:Y:S01]  /*2700*/  FADD R16, R9.reuse, R16 ;  /* 0x0000001009107221 */ /* 0x040fe20000000000 */
[----:B-1----:R-:W-:-:S03]  /*2710*/  FFMA R19, R9, R20, R19 ;  /* 0x0000001409137223 */ /* 0x002fc60000000013 */
[C---:B------:R-:W-:Y:S01]  /*2720*/  FADD R16, R9.reuse, R16 ;  /* 0x0000001009107221 */ /* 0x040fe20000000000 */
[----:B------:R-:W-:-:S03]  /*2730*/  FFMA R19, R9, R18, R19 ;  /* 0x0000001209137223 */ /* 0x000fc60000000013 */
[C---:B------:R-:W-:Y:S01]  /*2740*/  FADD R16, R9.reuse, R16 ;  /* 0x0000001009107221 */ /* 0x040fe20000000000 */
[----:B------:R-:W-:-:S03]  /*2750*/  FFMA R28, R9, R28, R19 ;  /* 0x0000001c091c7223 */ /* 0x000fc60000000013 */
[C---:B------:R-:W-:Y:S01]  /*2760*/  FADD R16, R9.reuse, R16 ;  /* 0x0000001009107221 */ /* 0x040fe20000000000 */
[----:B0-----:R-:W-:-:S03]  /*2770*/  FFMA R28, R9, R5, R28 ;  /* 0x00000005091c7223 */ /* 0x001fc6000000001c */
[C---:B------:R-:W-:Y:S01]  /*2780*/  FADD R16, R9.reuse, R16 ;  /* 0x0000001009107221 */ /* 0x040fe20000000000 */
[----:B--2---:R-:W-:-:S03]  /*2790*/  FFMA R15, R9, R15, R28 ;  /* 0x0000000f090f7223 */ /* 0x004fc6000000001c */
[C---:B------:R-:W-:Y:S01]  /*27a0*/  FADD R5, R9.reuse, R16 ;  /* 0x0000001009057221 */ /* 0x040fe20000000000 */
[----:B-----5:R-:W-:Y:S01]  /*27b0*/  FFMA R4, R9, R4, R15 ;  /* 0x0000000409047223 */ /* 0x020fe2000000000f */
[----:B------:R-:W-:Y:S06]  /*27c0*/  @!P2 BRA `(.L_x_18) ;  /* 0xffffffec00f4a947 */ /* 0x000fec000383ffff */
.L_x_17:
[----:B------:R-:W-:-:S04]  /*27d0*/  IADD3 R12, PT, PT, -R13, UR12, RZ ;  /* 0x0000000c0d0c7c10 */ /* 0x000fc8000fffe1ff */
[----:B------:R-:W-:-:S13]  /*27e0*/  ISETP.GT.AND P2, PT, R12, 0x1, PT ;  /* 0x000000010c00780c */ /* 0x000fda0003f44270 */
[----:B------:R-:W-:Y:S05]  /*27f0*/  @!P2 BRA `(.L_x_19) ;  /* 0x000000080014a947 */ /* 0x000fea0003800000 */
[----:B------:R-:W0:Y:S01]  /*2800*/  S2R R16, SR_CgaCtaId ;  /* 0x0000000000107919 */ /* 0x000e220000008800 */
[----:B------:R-:W-:Y:S02]  /*2810*/  MOV R15, 0x400 ;  /* 0x00000400000f7802 */ /* 0x000fe40000000f00 */
[C---:B------:R-:W-:Y:S02]  /*2820*/  IADD3 R12, PT, PT, R14.reuse, R13, RZ ;  /* 0x0000000d0e0c7210 */ /* 0x040fe40007ffe0ff */
[----:B------:R-:W-:Y:S02]  /*2830*/  IADD3 R29, PT, PT, R14, 0x1, R13 ;  /* 0x000000010e1d7810 */ /* 0x000fe40007ffe00d */
[----:B------:R-:W-:Y:S02]  /*2840*/  PLOP3.LUT P0, PT, PT, PT, PT, 0x8, 0x80 ;  /* 0x000000000080781c */ /* 0x000fe40003f0e170 */
[----:B------:R-:W-:Y:S02]  /*2850*/  IADD3 R13, PT, PT, R13, 0x2, RZ ;  /* 0x000000020d0d7810 */ /* 0x000fe40007ffe0ff */
[----:B0-----:R-:W-:-:S04]  /*2860*/  LEA R15, R16, R15, 0x18 ;  /* 0x0000000f100f7211 */ /* 0x001fc800078ec0ff */
        /* <DEDUP_REMOVED lines=13> */
[----:B------:R5:W4:Y:S03]  /*2940*/  LDS R24, [R19+UR24] ;  /* 0x0000001813187984 */ /* 0x000b260008000800 */
[----:B------:R-:W-:Y:S01]  /*2950*/  IADD3 R20, PT, PT, R21, UR24, RZ ;  /* 0x0000001815147c10 */ /* 0x000fe2000fffe0ff */
[----:B------:R-:W4:Y:S03]  /*2960*/  LDS R22, [R22+UR24] ;  /* 0x0000001816167984 */ /* 0x000f260008000800 */
[----:B------:R-:W-:Y:S01]  /*2970*/  IADD3 R23, PT, PT, R20, UR24, RZ ;  /* 0x0000001814177c10 */ /* 0x000fe2000fffe0ff */
[----:B------:R1:W4:Y:S03]  /*2980*/  LDS R18, [R21+UR24] ;  /* 0x0000001815127984 */ /* 0x0003260008000800 */
[----:B-----5:R-:W-:Y:S01]  /*2990*/  IADD3 R19, PT, PT, R23, UR24, RZ ;  /* 0x0000001817137c10 */ /* 0x020fe2000fffe0ff */
[----:B------:R-:W5:Y:S01]  /*29a0*/  LDS R20, [R20+UR24] ;  /* 0x0000001814147984 */ /* 0x000f620008000800 */
[----:B0-----:R-:W-:-:S02]  /*29b0*/  FFMA R17, R9, R17, R4 ;  /* 0x0000001109117223 */ /* 0x001fc40000000004 */
[----:B------:R-:W-:Y:S02]  /*29c0*/  IADD3 R4, PT, PT, R19, UR24, RZ ;  /* 0x0000001813047c10 */ /* 0x000fe4000fffe0ff */
[C---:B-1----:R-:W-:Y:S02]  /*29d0*/  FFMA R17, R9.reuse, R16, R17 ;  /* 0x0000001009117223 */ /* 0x042fe40000000011 */
[----:B------:R-:W-:Y:S01]  /*29e0*/  IADD3 R21, PT, PT, R4, UR24, RZ ;  /* 0x0000001804157c10 */ /* 0x000fe2000fffe0ff */
[----:B------:R0:W1:Y:S01]  /*29f0*/  LDS R16, [R23+UR24] ;  /* 0x0000001817107984 */ /* 0x0000620008000800 */
[----:B--2---:R-:W-:Y:S02]  /*2a00*/  FFMA R17, R9, R12, R17 ;  /* 0x0000000c09117223 */ /* 0x004fe40000000011 */
[----:B------:R-:W-:Y:S01]  /*2a10*/  IADD3 R25, PT, PT, R21, UR24, RZ ;  /* 0x0000001815197c10 */ /* 0x000fe2000fffe0ff */
[----:B------:R-:W2:Y:S01]  /*2a20*/  LDS R12, [R19+UR24] ;  /* 0x00000018130c7984 */ /* 0x000ea20008000800 */
[----:B---3--:R-:W-:Y:S01]  /*2a30*/  FFMA R17, R9, R28, R17 ;  /* 0x0000001c09117223 */ /* 0x008fe20000000011 */
[----:B------:R-:W-:-:S02]  /*2a40*/  FADD R28, R5, R9 ;  /* 0x00000009051c7221 */ /* 0x000fc40000000000 */
[----:B------:R-:W3:Y:S01]  /*2a50*/  LDS R4, [R4+UR24] ;  /* 0x0000001804047984 */ /* 0x000ee20008000800 */
[----:B0-----:R-:W-:Y:S01]  /*2a60*/  IADD3 R23, PT, PT, R25, UR24, RZ ;  /* 0x0000001819177c10 */ /* 0x001fe2000fffe0ff */
[----:B----4-:R-:W-:Y:S02]  /*2a70*/  FFMA R17, R9, R26, R17 ;  /* 0x0000001a09117223 */ /* 0x010fe40000000011 */
[----:B------:R0:W4:Y:S01]  /*2a80*/  LDS R26, [R21+UR24] ;  /* 0x00000018151a7984 */ /* 0x0001220008000800 */
[----:B------:R-:W-:Y:S01]  /*2a90*/  IADD3 R27, PT, PT, R23, UR24, RZ ;  /* 0x00000018171b7c10 */ /* 0x000fe2000fffe0ff */
[C---:B------:R-:W-:Y:S01]  /*2aa0*/  FFMA R17, R9.reuse, R24, R17 ;  /* 0x0000001809117223 */ /* 0x040fe20000000011 */
[C---:B------:R-:W-:Y:S02]  /*2ab0*/  FADD R24, R9.reuse, R28 ;  /* 0x0000001c09187221 */ /* 0x040fe40000000000 */
[----:B------:R-:W4:Y:S01]  /*2ac0*/  LDS R28, [R25+UR24] ;  /* 0x00000018191c7984 */ /* 0x000f220008000800 */
[C---:B------:R-:W-:Y:S01]  /*2ad0*/  FFMA R17, R9.reuse, R22, R17 ;  /* 0x0000001609117223 */ /* 0x040fe20000000011 */
[----:B------:R-:W-:Y:S01]  /*2ae0*/  FADD R5, R9, R24 ;  /* 0x0000001809057221 */ /* 0x000fe20000000000 */
[----:B0-----:R-:W-:Y:S01]  /*2af0*/  IADD3 R21, PT, PT, R15, UR24, RZ ;  /* 0x000000180f157c10 */ /* 0x001fe2000fffe0ff */
[----:B------:R0:W4:Y:S01]  /*2b00*/  LDS R24, [R23+UR24] ;  /* 0x0000001817187984 */ /* 0x0001220008000800 */
[C---:B------:R-:W-:Y:S01]  /*2b10*/  FFMA R17, R9.reuse, R18, R17 ;  /* 0x0000001209117223 */ /* 0x040fe20000000011 */
[----:B------:R-:W-:-:S02]  /*2b20*/  FADD R19, R9, R5 ;  /* 0x0000000509137221 */ /* 0x000fc40000000000 */
[----:B------:R-:W4:Y:S01]  /*2b30*/  LDS R5, [R27+UR24] ;  /* 0x000000181b057984 */ /* 0x000f220008000800 */
[C---:B-----5:R-:W-:Y:S01]  /*2b40*/  FFMA R17, R9.reuse, R20, R17 ;  /* 0x0000001409117223 */ /* 0x060fe20000000011 */
[----:B------:R-:W-:Y:S02]  /*2b50*/  FADD R19, R9, R19 ;  /* 0x0000001309137221 */ /* 0x000fe40000000000 */
[----:B------:R-:W5:Y:S01]  /*2b60*/  LDS R22, [R15] ;  /* 0x000000000f167984 */ /* 0x000f620000000800 */
[----:B0-----:R-:W-:Y:S01]  /*2b70*/  IADD3 R23, PT, PT, R21, UR24, RZ ;  /* 0x0000001815177c10 */ /* 0x001fe2000fffe0ff */
[----:B------:R-:W-:Y:S02]  /*2b80*/  FADD R19, R9, R19 ;  /* 0x0000001309137221 */ /* 0x000fe40000000000 */
[----:B------:R0:W5:Y:S01]  /*2b90*/  LDS R18, [R15+UR24] ;  /* 0x000000180f127984 */ /* 0x0001620008000800 */
[----:B------:R-:W-:Y:S01]  /*2ba0*/  IADD3 R25, PT, PT, R23, UR24, RZ ;  /* 0x0000001817197c10 */ /* 0x000fe2000fffe0ff */
[----:B------:R-:W-:-:S02]  /*2bb0*/  FADD R19, R9, R19 ;  /* 0x0000001309137221 */ /* 0x000fc40000000000 */
[----:B------:R2:W5:Y:S02]  /*2bc0*/  LDS R20, [R21+UR24] ;  /* 0x0000001815147984 */ /* 0x0005640008000800 */
[C---:B------:R-:W-:Y:S01]  /*2bd0*/  FADD R19, R9.reuse, R19 ;  /* 0x0000001309137221 */ /* 0x040fe20000000000 */
[----:B-1----:R-:W-:Y:S01]  /*2be0*/  FFMA R17, R9, R16, R17 ;  /* 0x0000001009117223 */ /* 0x002fe20000000011 */
[----:B0-----:R-:W-:Y:S01]  /*2bf0*/  IADD3 R15, PT, PT, R25, UR24, RZ ;  /* 0x00000018190f7c10 */ /* 0x001fe2000fffe0ff */
[----:B------:R0:W1:Y:S01]  /*2c00*/  LDS R16, [R23+UR24] ;  /* 0x0000001817107984 */ /* 0x0000620008000800 */
[C---:B------:R-:W-:Y:S01]  /*2c10*/  FADD R19, R9.reuse, R19 ;  /* 0x0000001309137221 */ /* 0x040fe20000000000 */
[----:B--2---:R-:W-:Y:S01]  /*2c20*/  FFMA R17, R9, R12, R17 ;  /* 0x0000000c09117223 */ /* 0x004fe20000000011 */
[----:B------:R-:W-:Y:S01]  /*2c30*/  IADD3 R21, PT, PT, R15, UR24, RZ ;  /* 0x000000180f157c10 */ /* 0x000fe2000fffe0ff */
[----:B------:R2:W1:Y:S01]  /*2c40*/  LDS R12, [R25+UR24] ;  /* 0x00000018190c7984 */ /* 0x0004620008000800 */
[C---:B------:R-:W-:Y:S01]  /*2c50*/  FADD R19, R9.reuse, R19 ;  /* 0x0000001309137221 */ /* 0x040fe20000000000 */
[----:B---3--:R-:W-:-:S02]  /*2c60*/  FFMA R17, R9, R4, R17 ;  /* 0x0000000409117223 */ /* 0x008fc40000000011 */
[----:B------:R3:W1:Y:S01]  /*2c70*/  LDS R4, [R15+UR24] ;  /* 0x000000180f047984 */ /* 0x0006620008000800 */
[C---:B------:R-:W-:Y:S01]  /*2c80*/  FADD R19, R9.reuse, R19 ;  /* 0x0000001309137221 */ /* 0x040fe20000000000 */
[----:B----4-:R-:W-:Y:S01]  /*2c90*/  FFMA R17, R9, R26, R17 ;  /* 0x0000001a09117223 */ /* 0x010fe20000000011 */
[----:B0-----:R-:W-:Y:S01]  /*2ca0*/  IADD3 R23, PT, PT, R21, UR24, RZ ;  /* 0x0000001815177c10 */ /* 0x001fe2000fffe0ff */
[----:B------:R0:W4:Y:S01]  /*2cb0*/  LDS R26, [R21+UR24] ;  /* 0x00000018151a7984 */ /* 0x0001220008000800 */
[C---:B------:R-:W-:Y:S01]  /*2cc0*/  FADD R19, R9.reuse, R19 ;  /* 0x0000001309137221 */ /* 0x040fe20000000000 */
[----:B------:R-:W-:Y:S01]  /*2cd0*/  FFMA R17, R9, R28, R17 ;  /* 0x0000001c09117223 */ /* 0x000fe20000000011 */
[----:B--2---:R-:W-:Y:S02]  /*2ce0*/  IADD3 R25, PT, PT, R23, UR24, RZ ;  /* 0x0000001817197c10 */ /* 0x004fe4000fffe0ff */
[C---:B------:R-:W-:Y:S01]  /*2cf0*/  FADD R19, R9.reuse, R19 ;  /* 0x0000001309137221 */ /* 0x040fe20000000000 */
[----:B------:R2:W4:Y:S01]  /*2d00*/  LDS R28, [R23+UR24] ;  /* 0x00000018171c7984 */ /* 0x0005220008000800 */
[----:B------:R-:W-:Y:S01]  /*2d10*/  FFMA R17, R9, R24, R17 ;  /* 0x0000001809117223 */ /* 0x000fe20000000011 */
[----:B------:R-:W-:Y:S01]  /*2d20*/  IADD3 R27, PT, PT, R25, UR24, RZ ;  /* 0x00000018191b7c10 */ /* 0x000fe2000fffe0ff */
[C---:B------:R-:W-:Y:S01]  /*2d30*/  FADD R19, R9.reuse, R19 ;  /* 0x0000001309137221 */ /* 0x040fe20000000000 */
[----:B------:R2:W4:Y:S01]  /*2d40*/  LDS R24, [R25+UR24] ;  /* 0x0000001819187984 */ /* 0x0005220008000800 */
[----:B------:R-:W-:Y:S01]  /*2d50*/  FFMA R17, R9, R5, R17 ;  /* 0x0000000509117223 */ /* 0x000fe20000000011 */
[----:B---3--:R-:W-:Y:S01]  /*2d60*/  IADD3 R15, PT, PT, R27, UR24, RZ ;  /* 0x000000181b0f7c10 */ /* 0x008fe2000fffe0ff */
[C---:B------:R-:W-:Y:S01]  /*2d70*/  FADD R19, R9.reuse, R19 ;  /* 0x0000001309137221 */ /* 0x040fe20000000000 */
[----:B------:R3:W4:Y:S01]  /*2d80*/  LDS R5, [R27+UR24] ;  /* 0x000000181b057984 */ /* 0x0007220008000800 */
[----:B-----5:R-:W-:Y:S01]  /*2d90*/  FFMA R17, R9, R22, R17 ;  /* 0x0000001609117223 */ /* 0x020fe20000000011 */
[----:B0-----:R-:W-:Y:S01]  /*2da0*/  IADD3 R21, PT, PT, R15, UR24, RZ ;  /* 0x000000180f157c10 */ /* 0x001fe2000fffe0ff */
[C---:B------:R-:W-:Y:S01]  /*2db0*/  FADD R19, R9.reuse, R19 ;  /* 0x0000001309137221 */ /* 0x040fe20000000000 */
[----:B------:R0:W5:Y:S01]  /*2dc0*/  LDS R22, [R15+UR24] ;  /* 0x000000180f167984 */ /* 0x0001620008000800 */
[----:B------:R-:W-:Y:S01]  /*2dd0*/  FFMA R17, R9, R18, R17 ;  /* 0x0000001209117223 */ /* 0x000fe20000000011 */
[----:B--2---:R-:W-:Y:S01]  /*2de0*/  IADD3 R23, PT, PT, R21, UR24, RZ ;  /* 0x0000001815177c10 */ /* 0x004fe2000fffe0ff */
[C---:B------:R-:W-:Y:S01]  /*2df0*/  FADD R19, R9.reuse, R19 ;  /* 0x0000001309137221 */ /* 0x040fe20000000000 */
[----:B------:R-:W2:Y:S01]  /*2e00*/  LDS R18, [R21+UR24] ;  /* 0x0000001815127984 */ /* 0x000ea20008000800 */
[----:B------:R-:W-:Y:S01]  /*2e10*/  FFMA R17, R9, R20, R17 ;  /* 0x0000001409117223 */ /* 0x000fe20000000011 */
[----:B------:R-:W-:Y:S01]  /*2e20*/  IADD3 R25, PT, PT, R23, UR24, RZ ;  /* 0x0000001817197c10 */ /* 0x000fe2000fffe0ff */
[C---:B------:R-:W-:Y:S01]  /*2e30*/  FADD R19, R9.reuse, R19 ;  /* 0x0000001309137221 */ /* 0x040fe20000000000 */
[----:B------:R-:W2:Y:S01]  /*2e40*/  LDS R20, [R23+UR24] ;  /* 0x0000001817147984 */ /* 0x000ea20008000800 */
[----:B-1----:R-:W-:-:S02]  /*2e50*/  FFMA R17, R9, R16, R17 ;  /* 0x0000001009117223 */ /* 0x002fc40000000011 */
[----:B------:R-:W-:Y:S01]  /*2e60*/  FADD R19, R9, R19 ;  /* 0x0000001309137221 */ /* 0x000fe20000000000 */
[----:B---3--:R-:W-:Y:S01]  /*2e70*/  IADD3 R27, PT, PT, R25, UR24, RZ ;  /* 0x00000018191b7c10 */ /* 0x008fe2000fffe0ff */
[----:B------:R-:W1:Y:S01]  /*2e80*/  LDS R16, [R25+UR24] ;  /* 0x0000001819107984 */ /* 0x000e620008000800 */
[C---:B------:R-:W-:Y:S01]  /*2e90*/  FFMA R17, R9.reuse, R12, R17 ;  /* 0x0000000c09117223 */ /* 0x040fe20000000011 */
[----:B------:R-:W-:Y:S01]  /*2ea0*/  FADD R19, R9, R19 ;  /* 0x0000001309137221 */ /* 0x000fe20000000000 */
[----:B0-----:R-:W-:Y:S01]  /*2eb0*/  IADD3 R15, PT, PT, R27, UR24, RZ ;  /* 0x000000181b0f7c10 */ /* 0x001fe2000fffe0ff */
[----:B------:R-:W0:Y:S01]  /*2ec0*/  LDS R12, [R27+UR24] ;  /* 0x000000181b0c7984 */ /* 0x000e220008000800 */
[C---:B------:R-:W-:Y:S01]  /*2ed0*/  FFMA R17, R9.reuse, R4, R17 ;  /* 0x0000000409117223 */ /* 0x040fe20000000011 */
[C---:B------:R-:W-:Y:S02]  /*2ee0*/  FADD R19, R9.reuse, R19 ;  /* 0x0000001309137221 */ /* 0x040fe40000000000 */
[----:B------:R-:W3:Y:S01]  /*2ef0*/  LDS R4, [R15+UR24] ;  /* 0x000000180f047984 */ /* 0x000ee20008000800 */
[C---:B----4-:R-:W-:Y:S01]  /*2f00*/  FFMA R17, R9.reuse, R26, R17 ;  /* 0x0000001a09117223 */ /* 0x050fe20000000011 */
[----:B------:R-:W-:-:S04]  /*2f10*/  FADD R19, R9, R19 ;  /* 0x0000001309137221 */ /* 0x000fc80000000000 */
[C---:B------:R-:W-:Y:S01]  /*2f20*/  FADD R26, R9.reuse, R19 ;  /* 0x00000013091a7221 */ /* 0x040fe20000000000 */
[----:B------:R-:W-:-:S03]  /*2f30*/  FFMA R17, R9, R28, R17 ;  /* 0x0000001c09117223 */ /* 0x000fc60000000011 */
[C---:B------:R-:W-:Y:S01]  /*2f40*/  FADD R26, R9.reuse, R26 ;  /* 0x0000001a091a7221 */ /* 0x040fe20000000000 */
[----:B------:R-:W-:-:S03]  /*2f50*/  FFMA R24, R9, R24, R17 ;  /* 0x0000001809187223 */ /* 0x000fc60000000011 */
[C---:B------:R-:W-:Y:S01]  /*2f60*/  FADD R26, R9.reuse, R26 ;  /* 0x0000001a091a7221 */ /* 0x040fe20000000000 */
[----:B------:R-:W-:-:S03]  /*2f70*/  FFMA R5, R9, R5, R24 ;  /* 0x0000000509057223 */ /* 0x000fc60000000018 */
[C---:B------:R-:W-:Y:S01]  /*2f80*/  FADD R26, R9.reuse, R26 ;  /* 0x0000001a091a7221 */ /* 0x040fe20000000000 */
[----:B-----5:R-:W-:-:S03]  /*2f90*/  FFMA R5, R9, R22, R5 ;  /* 0x0000001609057223 */ /* 0x020fc60000000005 */
[C---:B------:R-:W-:Y:S01]  /*2fa0*/  FADD R26, R9.reuse, R26 ;  /* 0x0000001a091a7221 */ /* 0x040fe20000000000 */
[----:B--2---:R-:W-:-:S03]  /*2fb0*/  FFMA R5, R9, R18, R5 ;  /* 0x0000001209057223 */ /* 0x004fc60000000005 */
[C---:B------:R-:W-:Y:S01]  /*2fc0*/  FADD R26, R9.reuse, R26 ;  /* 0x0000001a091a7221 */ /* 0x040fe20000000000 */
[----:B------:R-:W-:-:S03]  /*2fd0*/  FFMA R5, R9, R20, R5 ;  /* 0x0000001409057223 */ /* 0x000fc60000000005 */
[C---:B------:R-:W-:Y:S01]  /*2fe0*/  FADD R26, R9.reuse, R26 ;  /* 0x0000001a091a7221 */ /* 0x040fe20000000000 */
[----:B-1----:R-:W-:-:S03]  /*2ff0*/  FFMA R5, R9, R16, R5 ;  /* 0x0000001009057223 */ /* 0x002fc60000000005 */
[C---:B------:R-:W-:Y:S01]  /*3000*/  FADD R26, R9.reuse, R26 ;  /* 0x0000001a091a7221 */ /* 0x040fe20000000000 */
[----:B0-----:R-:W-:-:S03]  /*3010*/  FFMA R5, R9, R12, R5 ;  /* 0x0000000c09057223 */ /* 0x001fc60000000005 */
[C---:B------:R-:W-:Y:S01]  /*3020*/  FADD R26, R9.reuse, R26 ;  /* 0x0000001a091a7221 */ /* 0x040fe20000000000 */
[----:B---3--:R-:W-:-:S03]  /*3030*/  FFMA R4, R9, R4, R5 ;  /* 0x0000000409047223 */ /* 0x008fc60000000005 */
[----:B------:R-:W-:-:S07]  /*3040*/  FADD R5, R9, R26 ;  /* 0x0000001a09057221 */ /* 0x000fce0000000000 */
.L_x_19:
[----:B------:R-:W-:-:S13]  /*3050*/  ISETP.EQ.AND P2, PT, R13, UR12, PT ;  /* 0x0000000c0d007c0c */ /* 0x000fda000bf42270 */
[----:B------:R-:W-:Y:S05]  /*3060*/  @!P0 BRA P2, `(.L_x_15) ;  /* 0x0000000400188947 */ /* 0x000fea0001000000 */
.L_x_16:
[----:B------:R-:W0:Y:S01]  /*3070*/  S2R R15, SR_CgaCtaId ;  /* 0x00000000000f7919 */ /* 0x000e220000008800 */
[----:B------:R-:W-:-:S04]  /*3080*/  MOV R12, 0x400 ;  /* 0x00000400000c7802 */ /* 0x000fc80000000f00 */
[----:B0-----:R-:W-:-:S07]  /*3090*/  LEA R12, R15, R12, 0x18 ;  /* 0x0000000c0f0c7211 */ /* 0x001fce00078ec0ff */
.L_x_20:
[----:B------:R-:W-:Y:S01]  /*30a0*/  IADD3 R15, PT, PT, R14, R13, RZ ;  /* 0x0000000d0e0f7210 */ /* 0x000fe20007ffe0ff */
[----:B------:R-:W-:Y:S01]  /*30b0*/  FADD R5, R9, R5 ;  /* 0x0000000509057221 */ /* 0x000fe20000000000 */
[----:B------:R-:W-:Y:S02]  /*30c0*/  IADD3 R13, PT, PT, R13, 0x1, RZ ;  /* 0x000000010d0d7810 */ /* 0x000fe40007ffe0ff */
[----:B------:R-:W-:Y:S01]  /*30d0*/  LEA R18, R15, R12, 0x2 ;  /* 0x0000000c0f127211 */ /* 0x000fe200078e10ff */
[----:B------:R-:W-:Y:S01]  /*30e0*/  FADD R5, R9, R5 ;  /* 0x0000000509057221 */ /* 0x000fe20000000000 */
[----:B------:R-:W-:Y:S02]  /*30f0*/  ISETP.NE.AND P0, PT, R13, UR12, PT ;  /* 0x0000000c0d007c0c */ /* 0x000fe4000bf05270 */
        /* <DEDUP_REMOVED lines=9> */
[----:B------:R4:W5:Y:S03]  /*3190*/  LDS R24, [R19+UR24] ;  /* 0x0000001813187984 */ /* 0x0009660008000800 */
[----:B------:R-:W-:Y:S01]  /*31a0*/  IADD3 R23, PT, PT, R16, UR24, RZ ;  /* 0x0000001810177c10 */ /* 0x000fe2000fffe0ff */
[----:B------:R4:W5:Y:S03]  /*31b0*/  LDS R22, [R21+UR24] ;  /* 0x0000001815167984 */ /* 0x0009660008000800 */
[----:B------:R-:W-:Y:S01]  /*31c0*/  IADD3 R20, PT, PT, R23, UR24, RZ ;  /* 0x0000001817147c10 */ /* 0x000fe2000fffe0ff */
[----:B------:R-:W5:Y:S01]  /*31d0*/  LDS R16, [R16+UR24] ;  /* 0x0000001810107984 */ /* 0x000f620008000800 */
[----:B----4-:R-:W-:-:S02]  /*31e0*/  FADD R19, R9, R5 ;  /* 0x0000000509137221 */ /* 0x010fc40000000000 */
[----:B------:R-:W-:Y:S01]  /*31f0*/  IADD3 R25, PT, PT, R20, UR24, RZ ;  /* 0x0000001814197c10 */ /* 0x000fe2000fffe0ff */
[----:B------:R4:W5:Y:S03]  /*3200*/  LDS R18, [R23+UR24] ;  /* 0x0000001817127984 */ /* 0x0009660008000800 */
[----:B------:R-:W-:Y:S01]  /*3210*/  IADD3 R27, PT, PT, R25, UR24, RZ ;  /* 0x00000018191b7c10 */ /* 0x000fe2000fffe0ff */
[----:B------:R-:W5:Y:S03]  /*3220*/  LDS R20, [R20+UR24] ;  /* 0x0000001814147984 */ /* 0x000f660008000800 */
[----:B------:R-:W-:-:S04]  /*3230*/  IADD3 R21, PT, PT, R27, UR24, RZ ;  /* 0x000000181b157c10 */ /* 0x000fc8000fffe0ff */
[----:B----4-:R-:W-:Y:S01]  /*3240*/  IADD3 R23, PT, PT, R21, UR24, RZ ;  /* 0x0000001815177c10 */ /* 0x010fe2000fffe0ff */
[C---:B0-----:R-:W-:Y:S02]  /*3250*/  FFMA R17, R9.reuse, R17, R4 ;  /* 0x0000001109117223 */ /* 0x041fe40000000004 */
[----:B------:R0:W4:Y:S02]  /*3260*/  LDS R4, [R25+UR24] ;  /* 0x0000001819047984 */ /* 0x0001240008000800 */
[C---:B-1----:R-:W-:Y:S02]  /*3270*/  FFMA R17, R9.reuse, R26, R17 ;  /* 0x0000001a09117223 */ /* 0x042fe40000000011 */
[----:B------:R1:W4:Y:S02]  /*3280*/  LDS R26, [R27+UR24] ;  /* 0x000000181b1a7984 */ /* 0x0003240008000800 */
[----:B--2---:R-:W-:Y:S02]  /*3290*/  FFMA R17, R9, R28, R17 ;  /* 0x0000001c09117223 */ /* 0x004fe40000000011 */
[----:B------:R-:W2:Y:S01]  /*32a0*/  LDS R28, [R21+UR24] ;  /* 0x00000018151c7984 */ /* 0x000ea20008000800 */
[----:B0-----:R-:W-:Y:S01]  /*32b0*/  IADD3 R25, PT, PT, R23, UR24, RZ ;  /* 0x0000001817197c10 */ /* 0x001fe2000fffe0ff */
[----:B---3--:R-:W-:-:S02]  /*32c0*/  FFMA R15, R9, R15, R17 ;  /* 0x0000000f090f7223 */ /* 0x008fc40000000011 */
[----:B------:R-:W0:Y:S01]  /*32d0*/  LDS R5, [R23+UR24] ;  /* 0x0000001817057984 */ /* 0x000e220008000800 */
[----:B-1----:R-:W-:Y:S01]  /*32e0*/  IADD3 R27, PT, PT, R25, UR24, RZ ;  /* 0x00000018191b7c10 */ /* 0x002fe2000fffe0ff */
[C---:B-----5:R-:W-:Y:S01]  /*32f0*/  FFMA R17, R9.reuse, R24, R15 ;  /* 0x0000001809117223 */ /* 0x060fe2000000000f */
[----:B------:R-:W-:Y:S01]  /*3300*/  FADD R24, R9, R19 ;  /* 0x0000001309187221 */ /* 0x000fe20000000000 */
[----:B------:R-:W1:Y:S01]  /*3310*/  LDS R15, [R25+UR24] ;  /* 0x00000018190f7984 */ /* 0x000e620008000800 */
[----:B------:R-:W-:Y:S01]  /*3320*/  IADD3 R29, PT, PT, R27, UR24, RZ ;  /* 0x000000181b1d7c10 */ /* 0x000fe2000fffe0ff */
[C---:B------:R-:W-:Y:S01]  /*3330*/  FFMA R17, R9.reuse, R22, R17 ;  /* 0x0000001609117223 */ /* 0x040fe20000000011 */
[C---:B------:R-:W-:Y:S02]  /*3340*/  FADD R19, R9.reuse, R24 ;  /* 0x0000001809137221 */ /* 0x040fe40000000000 */
[----:B------:R-:W3:Y:S01]  /*3350*/  LDS R24, [R27+UR24] ;  /* 0x000000181b187984 */ /* 0x000ee20008000800 */
[C---:B------:R-:W-:Y:S01]  /*3360*/  FFMA R17, R9.reuse, R16, R17 ;  /* 0x0000001009117223 */ /* 0x040fe20000000011 */
[----:B------:R-:W-:-:S02]  /*3370*/  FADD R19, R9, R19 ;  /* 0x0000001309137221 */ /* 0x000fc40000000000 */
[----:B------:R-:W5:Y:S01]  /*3380*/  LDS R22, [R29+UR24] ;  /* 0x000000181d167984 */ /* 0x000f620008000800 */
[C---:B------:R-:W-:Y:S01]  /*3390*/  FFMA R17, R9.reuse, R18, R17 ;  /* 0x0000001209117223 */ /* 0x040fe20000000011 */
[----:B------:R-:W-:-:S03]  /*33a0*/  FADD R19, R9, R19 ;  /* 0x0000001309137221 */ /* 0x000fc60000000000 */
[C---:B------:R-:W-:Y:S01]  /*33b0*/  FFMA R17, R9.reuse, R20, R17 ;  /* 0x0000001409117223 */ /* 0x040fe20000000011 */
[----:B------:R-:W-:-:S04]  /*33c0*/  FADD R16, R9, R19 ;  /* 0x0000001309107221 */ /* 0x000fc80000000000 */
[----:B------:R-:W-:-:S04]  /*33d0*/  FADD R16, R9, R16 ;  /* 0x0000001009107221 */ /* 0x000fc80000000000 */
[C---:B------:R-:W-:Y:S01]  /*33e0*/  FADD R16, R9.reuse, R16 ;  /* 0x0000001009107221 */ /* 0x040fe20000000000 */
[----:B----4-:R-:W-:-:S03]  /*33f0*/  FFMA R17, R9, R4, R17 ;  /* 0x0000000409117223 */ /* 0x010fc60000000011 */
[C---:B------:R-:W-:Y:S01]  /*3400*/  FADD R16, R9.reuse, R16 ;  /* 0x0000001009107221 */ /* 0x040fe20000000000 */
[----:B------:R-:W-:-:S03]  /*3410*/  FFMA R17, R9, R26, R17 ;  /* 0x0000001a09117223 */ /* 0x000fc60000000011 */
[C---:B------:R-:W-:Y:S01]  /*3420*/  FADD R16, R9.reuse, R16 ;  /* 0x0000001009107221 */ /* 0x040fe20000000000 */
[----:B--2---:R-:W-:-:S03]  /*3430*/  FFMA R28, R9, R28, R17 ;  /* 0x0000001c091c7223 */ /* 0x004fc60000000011 */
[C---:B------:R-:W-:Y:S01]  /*3440*/  FADD R16, R9.reuse, R16 ;  /* 0x0000001009107221 */ /* 0x040fe20000000000 */
[----:B0-----:R-:W-:-:S03]  /*3450*/  FFMA R28, R9, R5, R28 ;  /* 0x00000005091c7223 */ /* 0x001fc6000000001c */
[C---:B------:R-:W-:Y:S01]  /*3460*/  FADD R16, R9.reuse, R16 ;  /* 0x0000001009107221 */ /* 0x040fe20000000000 */
[----:B-1----:R-:W-:-:S03]  /*3470*/  FFMA R15, R9, R15, R28 ;  /* 0x0000000f090f7223 */ /* 0x002fc6000000001c */
[C---:B------:R-:W-:Y:S01]  /*3480*/  FADD R16, R9.reuse, R16 ;  /* 0x0000001009107221 */ /* 0x040fe20000000000 */
[----:B---3--:R-:W-:-:S03]  /*3490*/  FFMA R15, R9, R24, R15 ;  /* 0x00000018090f7223 */ /* 0x008fc6000000000f */
[C---:B------:R-:W-:Y:S01]  /*34a0*/  FADD R5, R9.reuse, R16 ;  /* 0x0000001009057221 */ /* 0x040fe20000000000 */
[----:B-----5:R-:W-:Y:S01]  /*34b0*/  FFMA R4, R9, R22, R15 ;  /* 0x0000001609047223 */ /* 0x020fe2000000000f */
[----:B------:R-:W-:Y:S06]  /*34c0*/  @P0 BRA `(.L_x_20) ;  /* 0xfffffff800f40947 */ /* 0x000fec000383ffff */
.L_x_15:
[----:B------:R-:W0:Y:S01]  /*34d0*/  LDCU UR11, c[0x0][0x398] ;  /* 0x00007300ff0b77ac */ /* 0x000e220008000800 */
[----:B------:R-:W-:Y:S02]  /*34e0*/  UIADD3 UR5, UPT, UPT, UR5, 0x1, URZ ;  /* 0x0000000105057890 */ /* 0x000fe4000fffe0ff */
[----:B0-----:R-:W-:-:S04]  /*34f0*/  USHF.R.U32.HI UR11, URZ, 0x4, UR11 ;  /* 0x00000004ff0b7899 */ /* 0x001fc8000801160b */
[----:B------:R-:W-:Y:S01]  /*3500*/  UISETP.NE.AND UP0, UPT, UR5, UR11, UPT ;  /* 0x0000000b0500728c */ /* 0x000fe2000bf05270 */
[----:B------:R-:W-:Y:S08]  /*3510*/  BAR.SYNC.DEFER_BLOCKING 0x0 ;  /* 0x0000000000007b1d */ /* 0x000ff00000010000 */
[----:B------:R-:W-:Y:S05]  /*3520*/  BRA.U UP0, `(.L_x_21) ;  /* 0xffffffd100047547 */ /* 0x000fea000b83ffff */
[----:B------:R-:W-:-:S04]  /*3530*/  UIADD3 UR4, UPT, UPT, UR4, 0x1, URZ ;  /* 0x0000000104047890 */ /* 0x000fc8000fffe0ff */
[----:B------:R-:W-:-:S09]  /*3540*/  UISETP.NE.AND UP0, UPT, UR4, UR11, UPT ;  /* 0x0000000b0400728c */ /* 0x000fd2000bf05270 */
[----:B------:R-:W-:Y:S05]  /*3550*/  BRA.U UP0, `(.L_x_22) ;  /* 0xffffffcd00f47547 */ /* 0x000fea000b83ffff */
.L_x_0:
[----:B------:R-:W1:Y:S01]  /*3560*/  MUFU.RCP R2, R5 ;  /* 0x0000000500027308 */ /* 0x000e620000001000 */
[----:B------:R-:W-:Y:S07]  /*3570*/  BSSY.RECONVERGENT B0, `(.L_x_23) ;  /* 0x000000d000007945 */ /* 0x000fee0003800200 */
[----:B------:R-:W2:Y:S01]  /*3580*/  FCHK P0, R4, R5 ;  /* 0x0000000504007302 */ /* 0x000ea20000000000 */
[----:B-1----:R-:W-:-:S04]  /*3590*/  FFMA R7, R2, -R5, 1 ;  /* 0x3f80000002077423 */ /* 0x002fc80000000805 */
[----:B------:R-:W-:-:S04]  /*35a0*/  FFMA R7, R2, R7, R2 ;  /* 0x0000000702077223 */ /* 0x000fc80000000002 */
[----:B------:R-:W-:-:S04]  /*35b0*/  FFMA R9, R7, R4, RZ ;  /* 0x0000000407097223 */ /* 0x000fc800000000ff */
[----:B------:R-:W-:-:S04]  /*35c0*/  FFMA R2, R9, -R5, R4 ;  /* 0x8000000509027223 */ /* 0x000fc80000000004 */
[----:B------:R-:W-:Y:S01]  /*35d0*/  FFMA R7, R7, R2, R9 ;  /* 0x0000000207077223 */ /* 0x000fe20000000009 */
[----:B--2---:R-:W-:Y:S06]  /*35e0*/  @!P0 BRA `(.L_x_24) ;  /* 0x0000000000148947 */ /* 0x004fec0003800000 */
[----:B------:R-:W-:Y:S02]  /*35f0*/  MOV R24, R4 ;  /* 0x0000000400187202 */ /* 0x000fe40000000f00 */
[----:B------:R-:W-:Y:S02]  /*3600*/  MOV R13, R5 ;  /* 0x00000005000d7202 */ /* 0x000fe40000000f00 */
[----:B------:R-:W-:-:S07]  /*3610*/  MOV R14, 0x3630 ;  /* 0x00003630000e7802 */ /* 0x000fce0000000f00 */
[----:B0-----:R-:W-:Y:S05]  /*3620*/  CALL.REL.NOINC `($__internal_0_$__cuda_sm3x_div_rn_noftz_f32_slowpath) ;  /* 0x0000000000207944 */ /* 0x001fea0003c00000 */
[----:B------:R-:W-:-:S07]  /*3630*/  MOV R7, R12 ;  /* 0x0000000c00077202 */ /* 0x000fce0000000f00 */
.L_x_24:
[----:B0-----:R-:W-:Y:S05]  /*3640*/  BSYNC.RECONVERGENT B0 ;  /* 0x0000000000007941 */ /* 0x001fea0003800200 */
.L_x_23:
[----:B------:R-:W0:Y:S01]  /*3650*/  LDC.64 R4, c[0x0][0x3a0] ;  /* 0x0000e800ff047b82 */ /* 0x000e220000000a00 */
[----:B------:R-:W1:Y:S02]  /*3660*/  LDCU UR4, c[0x0][0x398] ;  /* 0x00007300ff0477ac */ /* 0x000e640008000800 */
[----:B-1----:R-:W-:-:S04]  /*3670*/  IMAD R3, R0, UR4, R3 ;  /* 0x0000000400037c24 */ /* 0x002fc8000f8e0203 */
[----:B0-----:R-:W-:-:S05]  /*3680*/  IMAD.WIDE R2, R3, 0x4, R4 ;  /* 0x0000000403027825 */ /* 0x001fca00078e0204 */
[----:B------:R-:W-:Y:S01]  /*3690*/  STG.E desc[UR18][R2.64], R7 ;  /* 0x0000000702007986 */ /* 0x000fe2000c101912 */
[----:B------:R-:W-:Y:S05]  /*36a0*/  EXIT ;  /* 0x000000000000794d */ /* 0x000fea0003800000 */
        .weak           $__internal_0_$__cuda_sm3x_div_rn_noftz_f32_slowpath
        .type           $__internal_0_$__cuda_sm3x_div_rn_noftz_f32_slowpath,@function
        .size           $__internal_0_$__cuda_sm3x_div_rn_noftz_f32_slowpath,(.L_x_37 - $__internal_0_$__cuda_sm3x_div_rn_noftz_f32_slowpath)
$__internal_0_$__cuda_sm3x_div_rn_noftz_f32_slowpath:
[----:B------:R-:W-:Y:S01]  /*36b0*/  SHF.R.U32.HI R15, RZ, 0x17, R13 ;  /* 0x00000017ff0f7819 */ /* 0x000fe2000001160d */
[----:B------:R-:W-:Y:S01]  /*36c0*/  BSSY.RECONVERGENT B1, `(.L_x_25) ;  /* 0x0000062000017945 */ /* 0x000fe20003800200 */
[----:B------:R-:W-:Y:S02]  /*36d0*/  SHF.R.U32.HI R12, RZ, 0x17, R24 ;  /* 0x00000017ff0c7819 */ /* 0x000fe40000011618 */
[----:B------:R-:W-:Y:S02]  /*36e0*/  LOP3.LUT R15, R15, 0xff, RZ, 0xc0, !PT ;  /* 0x000000ff0f0f7812 */ /* 0x000fe400078ec0ff */
[----:B------:R-:W-:Y:S02]  /*36f0*/  LOP3.LUT R19, R12, 0xff, RZ, 0xc0, !PT ;  /* 0x000000ff0c137812 */ /* 0x000fe400078ec0ff */
[----:B------:R-:W-:Y:S02]  /*3700*/  IADD3 R17, PT, PT, R15, -0x1, RZ ;  /* 0xffffffff0f117810 */ /* 0x000fe40007ffe0ff */
[----:B------:R-:W-:-:S02]  /*3710*/  IADD3 R12, PT, PT, R19, -0x1, RZ ;  /* 0xffffffff130c7810 */ /* 0x000fc40007ffe0ff */
[----:B------:R-:W-:-:S04]  /*3720*/  ISETP.GT.U32.AND P0, PT, R17, 0xfd, PT ;  /* 0x000000fd1100780c */ /* 0x000fc80003f04070 */
[----:B------:R-:W-:-:S13]  /*3730*/  ISETP.GT.U32.OR P0, PT, R12, 0xfd, P0 ;  /* 0x000000fd0c00780c */ /* 0x000fda0000704470 */
[----:B------:R-:W-:Y:S01]  /*3740*/  @!P0 MOV R16, RZ ;  /* 0x000000ff00108202 */ /* 0x000fe20000000f00 */
[----:B------:R-:W-:Y:S06]  /*3750*/  @!P0 BRA `(.L_x_26) ;  /* 0x00000000005c8947 */ /* 0x000fec0003800000 */
[----:B------:R-:W-:Y:S02]  /*3760*/  FSETP.GTU.FTZ.AND P0, PT, |R24|, +INF , PT ;  /* 0x7f8000001800780b */ /* 0x000fe40003f1c200 */
[----:B------:R-:W-:-:S04]  /*3770*/  FSETP.GTU.FTZ.AND P2, PT, |R13|, +INF , PT ;  /* 0x7f8000000d00780b */ /* 0x000fc80003f5c200 */
[----:B------:R-:W-:-:S13]  /*3780*/  PLOP3.LUT P0, PT, P0, P2, PT, 0xf8, 0x8f ;  /* 0x00000000008f781c */ /* 0x000fda0000705f70 */
[----:B------:R-:W-:Y:S05]  /*3790*/  @P0 BRA `(.L_x_27) ;  /* 0x00000004004c0947 */ /* 0x000fea0003800000 */
[----:B------:R-:W-:-:S13]  /*37a0*/  LOP3.LUT P0, RZ, R13, 0x7fffffff, R24, 0xc8, !PT ;  /* 0x7fffffff0dff7812 */ /* 0x000fda000780c818 */
[----:B------:R-:W-:Y:S05]  /*37b0*/  @!P0 BRA `(.L_x_28) ;  /* 0x00000004003c8947 */ /* 0x000fea0003800000 */
[C---:B------:R-:W-:Y:S02]  /*37c0*/  FSETP.NEU.FTZ.AND P3, PT, |R24|.reuse, +INF , PT ;  /* 0x7f8000001800780b */ /* 0x040fe40003f7d200 */
[----:B------:R-:W-:Y:S02]  /*37d0*/  FSETP.NEU.FTZ.AND P2, PT, |R13|, +INF , PT ;  /* 0x7f8000000d00780b */ /* 0x000fe40003f5d200 */
[----:B------:R-:W-:-:S11]  /*37e0*/  FSETP.NEU.FTZ.AND P0, PT, |R24|, +INF , PT ;  /* 0x7f8000001800780b */ /* 0x000fd60003f1d200 */
[----:B------:R-:W-:Y:S05]  /*37f0*/  @!P2 BRA !P3, `(.L_x_28) ;  /* 0x00000004002ca947 */ /* 0x000fea0005800000 */
[----:B------:R-:W-:-:S04]  /*3800*/  LOP3.LUT P3, RZ, R24, 0x7fffffff, RZ, 0xc0, !PT ;  /* 0x7fffffff18ff7812 */ /* 0x000fc8000786c0ff */
[----:B------:R-:W-:-:S13]  /*3810*/  PLOP3.LUT P2, PT, P2, P3, PT, 0x2f, 0xf2 ;  /* 0x0000000000f2781c */ /* 0x000fda0001746577 */
[----:B------:R-:W-:Y:S05]  /*3820*/  @P2 BRA `(.L_x_29) ;  /* 0x0000000400182947 */ /* 0x000fea0003800000 */
[----:B------:R-:W-:-:S04]  /*3830*/  LOP3.LUT P2, RZ, R13, 0x7fffffff, RZ, 0xc0, !PT ;  /* 0x7fffffff0dff7812 */ /* 0x000fc8000784c0ff */
[----:B------:R-:W-:-:S13]  /*3840*/  PLOP3.LUT P0, PT, P0, P2, PT, 0x2f, 0xf2 ;  /* 0x0000000000f2781c */ /* 0x000fda0000704577 */
[----:B------:R-:W-:Y:S05]  /*3850*/  @P0 BRA `(.L_x_30) ;  /* 0x0000000400000947 */ /* 0x000fea0003800000 */
[----:B------:R-:W-:Y:S02]  /*3860*/  ISETP.GE.AND P0, PT, R12, RZ, PT ;  /* 0x000000ff0c00720c */ /* 0x000fe40003f06270 */
[----:B------:R-:W-:-:S11]  /*3870*/  ISETP.GE.AND P2, PT, R17, RZ, PT ;  /* 0x000000ff1100720c */ /* 0x000fd60003f46270 */
[----:B------:R-:W-:Y:S01]  /*3880*/  @P0 MOV R16, RZ ;  /* 0x000000ff00100202 */ /* 0x000fe20000000f00 */
[----:B------:R-:W-:Y:S01]  /*3890*/  @!P0 FFMA R24, R24, 1.84467440737095516160e+19, RZ ;  /* 0x5f80000018188823 */ /* 0x000fe200000000ff */
[----:B------:R-:W-:Y:S01]  /*38a0*/  @!P0 MOV R16, 0xffffffc0 ;  /* 0xffffffc000108802 */ /* 0x000fe20000000f00 */
[----:B------:R-:W-:-:S03]  /*38b0*/  @!P2 FFMA R13, R13, 1.84467440737095516160e+19, RZ ;  /* 0x5f8000000d0da823 */ /* 0x000fc600000000ff */
[----:B------:R-:W-:-:S07]  /*38c0*/  @!P2 IADD3 R16, PT, PT, R16, 0x40, RZ ;  /* 0x000000401010a810 */ /* 0x000fce0007ffe0ff */
.L_x_26:
[----:B------:R-:W-:Y:S01]  /*38d0*/  LEA R12, R15, 0xc0800000, 0x17 ;  /* 0xc08000000f0c7811 */ /* 0x000fe200078eb8ff */
[----:B------:R-:W-:Y:S01]  /*38e0*/  BSSY.RECONVERGENT B2, `(.L_x_31) ;  /* 0x0000036000027945 */ /* 0x000fe20003800200 */
[----:B------:R-:W-:Y:S02]  /*38f0*/  IADD3 R19, PT, PT, R19, -0x7f, RZ ;  /* 0xffffff8113137810 */ /* 0x000fe40007ffe0ff */
[----:B------:R-:W-:-:S03]  /*3900*/  IADD3 R20, PT, PT, -R12, R13, RZ ;  /* 0x0000000d0c147210 */ /* 0x000fc60007ffe1ff */
[C---:B------:R-:W-:Y:S01]  /*3910*/  IMAD R12, R19.reuse, -0x800000, R24 ;  /* 0xff800000130c7824 */ /* 0x040fe200078e0218 */
[----:B------:R-:W0:Y:S01]  /*3920*/  MUFU.RCP R13, R20 ;  /* 0x00000014000d7308 */ /* 0x000e220000001000 */
[----:B------:R-:W-:Y:S01]  /*3930*/  FADD.FTZ R17, -R20, -RZ ;  /* 0x800000ff14117221 */ /* 0x000fe20000010100 */
[----:B------:R-:W-:-:S04]  /*3940*/  IADD3 R19, PT, PT, R19, 0x7f, -R15 ;  /* 0x0000007f13137810 */ /* 0x000fc80007ffe80f */
[----:B------:R-:W-:Y:S01]  /*3950*/  IADD3 R19, PT, PT, R19, R16, RZ ;  /* 0x0000001013137210 */ /* 0x000fe20007ffe0ff */
[----:B0-----:R-:W-:-:S04]  /*3960*/  FFMA R18, R13, R17, 1 ;  /* 0x3f8000000d127423 */ /* 0x001fc80000000011 */
[----:B------:R-:W-:-:S04]  /*3970*/  FFMA R13, R13, R18, R13 ;  /* 0x000000120d0d7223 */ /* 0x000fc8000000000d */
[----:B------:R-:W-:-:S04]  /*3980*/  FFMA R18, R12, R13, RZ ;  /* 0x0000000d0c127223 */ /* 0x000fc800000000ff */
[----:B------:R-:W-:-:S04]  /*3990*/  FFMA R21, R17, R18, R12 ;  /* 0x0000001211157223 */ /* 0x000fc8000000000c */
[----:B------:R-:W-:-:S04]  /*39a0*/  FFMA R18, R13, R21, R18 ;  /* 0x000000150d127223 */ /* 0x000fc80000000012 */
[----:B------:R-:W-:-:S04]  /*39b0*/  FFMA R17, R17, R18, R12 ;  /* 0x0000001211117223 */ /* 0x000fc8000000000c */
[----:B------:R-:W-:-:S05]  /*39c0*/  FFMA R12, R13, R17, R18 ;  /* 0x000000110d0c7223 */ /* 0x000fca0000000012 */
[----:B------:R-:W-:-:S04]  /*39d0*/  SHF.R.U32.HI R15, RZ, 0x17, R12 ;  /* 0x00000017ff0f7819 */ /* 0x000fc8000001160c */
[----:B------:R-:W-:-:S04]  /*39e0*/  LOP3.LUT R15, R15, 0xff, RZ, 0xc0, !PT ;  /* 0x000000ff0f0f7812 */ /* 0x000fc800078ec0ff */
[----:B------:R-:W-:-:S04]  /*39f0*/  IADD3 R20, PT, PT, R15, R19, RZ ;  /* 0x000000130f147210 */ /* 0x000fc80007ffe0ff */
[----:B------:R-:W-:-:S04]  /*3a00*/  IADD3 R15, PT, PT, R20, -0x1, RZ ;  /* 0xffffffff140f7810 */ /* 0x000fc80007ffe0ff */
[----:B------:R-:W-:-:S13]  /*3a10*/  ISETP.GE.U32.AND P0, PT, R15, 0xfe, PT ;  /* 0x000000fe0f00780c */ /* 0x000fda0003f06070 */
[----:B------:R-:W-:Y:S05]  /*3a20*/  @!P0 BRA `(.L_x_32) ;  /* 0x0000000000808947 */ /* 0x000fea0003800000 */
[----:B------:R-:W-:-:S13]  /*3a30*/  ISETP.GT.AND P0, PT, R20, 0xfe, PT ;  /* 0x000000fe1400780c */ /* 0x000fda0003f04270 */
[----:B------:R-:W-:Y:S05]  /*3a40*/  @P0 BRA `(.L_x_33) ;  /* 0x00000000006c0947 */ /* 0x000fea0003800000 */
[----:B------:R-:W-:-:S13]  /*3a50*/  ISETP.GE.AND P0, PT, R20, 0x1, PT ;  /* 0x000000011400780c */ /* 0x000fda0003f06270 */
[----:B------:R-:W-:Y:S05]  /*3a60*/  @P0 BRA `(.L_x_34) ;  /* 0x0000000000740947 */ /* 0x000fea0003800000 */
[----:B------:R-:W-:Y:S02]  /*3a70*/  ISETP.GE.AND P0, PT, R20, -0x18, PT ;  /* 0xffffffe81400780c */ /* 0x000fe40003f06270 */
[----:B------:R-:W-:-:S11]  /*3a80*/  LOP3.LUT R12, R12, 0x80000000, RZ, 0xc0, !PT ;  /* 0x800000000c0c7812 */ /* 0x000fd600078ec0ff */
[----:B------:R-:W-:Y:S05]  /*3a90*/  @!P0 BRA `(.L_x_34) ;  /* 0x0000000000688947 */ /* 0x000fea0003800000 */
[-CC-:B------:R-:W-:Y:S01]  /*3aa0*/  FFMA.RZ R15, R13, R17.reuse, R18.reuse ;  /* 0x000000110d0f7223 */ /* 0x180fe2000000c012 */
[C---:B------:R-:W-:Y:S02]  /*3ab0*/  ISETP.NE.AND P3, PT, R20.reuse, RZ, PT ;  /* 0x000000ff1400720c */ /* 0x040fe40003f65270 */
[C---:B------:R-:W-:Y:S02]  /*3ac0*/  ISETP.NE.AND P2, PT, R20.reuse, RZ, PT ;  /* 0x000000ff1400720c */ /* 0x040fe40003f45270 */
[----:B------:R-:W-:Y:S01]  /*3ad0*/  LOP3.LUT R16, R15, 0x7fffff, RZ, 0xc0, !PT ;  /* 0x007fffff0f107812 */ /* 0x000fe200078ec0ff */
[CCC-:B------:R-:W-:Y:S01]  /*3ae0*/  FFMA.RP R15, R13.reuse, R17.reuse, R18.reuse ;  /* 0x000000110d0f7223 */ /* 0x1c0fe20000008012 */
[----:B------:R-:W-:Y:S01]  /*3af0*/  FFMA.RM R18, R13, R17, R18 ;  /* 0x000000110d127223 */ /* 0x000fe20000004012 */
[----:B------:R-:W-:Y:S02]  /*3b00*/  IADD3 R13, PT, PT, R20, 0x20, RZ ;  /* 0x00000020140d7810 */ /* 0x000fe40007ffe0ff */
[----:B------:R-:W-:-:S02]  /*3b10*/  LOP3.LUT R16, R16, 0x800000, RZ, 0xfc, !PT ;  /* 0x0080000010107812 */ /* 0x000fc400078efcff */
[----:B------:R-:W-:Y:S02]  /*3b20*/  IADD3 R17, PT, PT, -R20, RZ, RZ ;  /* 0x000000ff14117210 */ /* 0x000fe40007ffe1ff */
[----:B------:R-:W-:Y:S02]  /*3b30*/  SHF.L.U32 R13, R16, R13, RZ ;  /* 0x0000000d100d7219 */ /* 0x000fe400000006ff */
[----:B------:R-:W-:Y:S02]  /*3b40*/  FSETP.NEU.FTZ.AND P0, PT, R15, R18, PT ;  /* 0x000000120f00720b */ /* 0x000fe40003f1d000 */
[----:B------:R-:W-:Y:S02]  /*3b50*/  SEL R15, R17, RZ, P3 ;  /* 0x000000ff110f7207 */ /* 0x000fe40001800000 */
[----:B------:R-:W-:Y:S02]  /*3b60*/  ISETP.NE.AND P2, PT, R13, RZ, P2 ;  /* 0x000000ff0d00720c */ /* 0x000fe40001745270 */
[----:B------:R-:W-:-:S02]  /*3b70*/  SHF.R.U32.HI R15, RZ, R15, R16 ;  /* 0x0000000fff0f7219 */ /* 0x000fc40000011610 */
[----:B------:R-:W-:Y:S02]  /*3b80*/  PLOP3.LUT P0, PT, P0, P2, PT, 0xf8, 0x8f ;  /* 0x00000000008f781c */ /* 0x000fe40000705f70 */
[----:B------:R-:W-:Y:S02]  /*3b90*/  SHF.R.U32.HI R16, RZ, 0x1, R15 ;  /* 0x00000001ff107819 */ /* 0x000fe4000001160f */
[----:B------:R-:W-:-:S04]  /*3ba0*/  SEL R13, RZ, 0x1, !P0 ;  /* 0x00000001ff0d7807 */ /* 0x000fc80004000000 */
[----:B------:R-:W-:-:S04]  /*3bb0*/  LOP3.LUT R18, R13, 0x1, R16, 0xf8, !PT ;  /* 0x000000010d127812 */ /* 0x000fc800078ef810 */
[----:B------:R-:W-:-:S04]  /*3bc0*/  LOP3.LUT R15, R18, R15, RZ, 0xc0, !PT ;  /* 0x0000000f120f7212 */ /* 0x000fc800078ec0ff */
[----:B------:R-:W-:-:S04]  /*3bd0*/  IADD3 R15, PT, PT, R16, R15, RZ ;  /* 0x0000000f100f7210 */ /* 0x000fc80007ffe0ff */
[----:B------:R-:W-:Y:S01]  /*3be0*/  LOP3.LUT R12, R15, R12, RZ, 0xfc, !PT ;  /* 0x0000000c0f0c7212 */ /* 0x000fe200078efcff */
[----:B------:R-:W-:Y:S06]  /*3bf0*/  BRA `(.L_x_34) ;  /* 0x0000000000107947 */ /* 0x000fec0003800000 */
.L_x_33:
[----:B------:R-:W-:-:S04]  /*3c00*/  LOP3.LUT R12, R12, 0x80000000, RZ, 0xc0, !PT ;  /* 0x800000000c0c7812 */ /* 0x000fc800078ec0ff */
[----:B------:R-:W-:Y:S01]  /*3c10*/  LOP3.LUT R12, R12, 0x7f800000, RZ, 0xfc, !PT ;  /* 0x7f8000000c0c7812 */ /* 0x000fe200078efcff */
[----:B------:R-:W-:Y:S06]  /*3c20*/  BRA `(.L_x_34) ;  /* 0x0000000000047947 */ /* 0x000fec0003800000 */
.L_x_32:
[----:B------:R-:W-:-:S07]  /*3c30*/  LEA R12, R19, R12, 0x17 ;  /* 0x0000000c130c7211 */ /* 0x000fce00078eb8ff */
.L_x_34:
[----:B------:R-:W-:Y:S05]  /*3c40*/  BSYNC.RECONVERGENT B2 ;  /* 0x0000000000027941 */ /* 0x000fea0003800200 */
.L_x_31:
[----:B------:R-:W-:Y:S05]  /*3c50*/  BRA `(.L_x_35) ;  /* 0x0000000000207947 */ /* 0x000fea0003800000 */
.L_x_30:
[----:B------:R-:W-:-:S04]  /*3c60*/  LOP3.LUT R12, R13, 0x80000000, R24, 0x48, !PT ;  /* 0x800000000d0c7812 */ /* 0x000fc800078e4818 */
[----:B------:R-:W-:Y:S01]  /*3c70*/  LOP3.LUT R12, R12, 0x7f800000, RZ, 0xfc, !PT ;  /* 0x7f8000000c0c7812 */ /* 0x000fe200078efcff */
[----:B------:R-:W-:Y:S06]  /*3c80*/  BRA `(.L_x_35) ;  /* 0x0000000000147947 */ /* 0x000fec0003800000 */
.L_x_29:
[----:B------:R-:W-:Y:S01]  /*3c90*/  LOP3.LUT R12, R13, 0x80000000, R24, 0x48, !PT ;  /* 0x800000000d0c7812 */ /* 0x000fe200078e4818 */
[----:B------:R-:W-:Y:S06]  /*3ca0*/  BRA `(.L_x_35) ;  /* 0x00000000000c7947 */ /* 0x000fec0003800000 */
.L_x_28:
[----:B------:R-:W0:Y:S01]  /*3cb0*/  MUFU.RSQ R12, -QNAN ;  /* 0xffc00000000c7908 */ /* 0x000e220000001400 */
[----:B------:R-:W-:Y:S05]  /*3cc0*/  BRA `(.L_x_35) ;  /* 0x0000000000047947 */ /* 0x000fea0003800000 */
.L_x_27:
[----:B------:R-:W-:-:S07]  /*3cd0*/  FADD.FTZ R12, R24, R13 ;  /* 0x0000000d180c7221 */ /* 0x000fce0000010000 */
.L_x_35:
[----:B------:R-:W-:Y:S05]  /*3ce0*/  BSYNC.RECONVERGENT B1 ;  /* 0x0000000000017941 */ /* 0x000fea0003800200 */
.L_x_25:
[----:B------:R-:W-:-:S04]  /*3cf0*/  HFMA2 R15, -RZ, RZ, 0, 0 ;  /* 0x00000000ff0f7431 */ /* 0x000fc800000001ff */
[----:B0-----:R-:W-:Y:S05]  /*3d00*/  RET.REL.NODEC R14 `(_Z19nonLocalMeansKernelPKfS0_ifiPf) ;  /* 0xffffffc00ebc7950 */ /* 0x001fea0003c3ffff */
.L_x_36:
[----:B------:R-:W-:-:S00]  /*3d10*/  BRA `(.L_x_36) ;  /* 0xfffffffc00fc7947 */ /* 0x000fc0000383ffff */
[----:B------:R-:W-:-:S00]  /*3d20*/  NOP ;  /* 0x0000000000007918 */ /* 0x000fc00000000000 */
        /* <DEDUP_REMOVED lines=13> */
.L_x_37:


//--------------------- .nv.shared._Z19nonLocalMeansKernelPKfS0_ifiPf --------------------------
	.section	.nv.shared._Z19nonLocalMeansKernelPKfS0_ifiPf,"aw",@nobits
	.sectionflags	@""
	.align	16
	.zero		1024


//--------------------- .nv.shared.reserved.0     --------------------------
	.section	.nv.shared.reserved.0,"aw",@nobits
	.weak		__nv_reservedSMEM_offset_0_alias
	.size		__nv_reservedSMEM_offset_0_alias, 0, 64
	.other		__nv_reservedSMEM_offset_0_alias,@"STO_CUDA_RESERVED_SHARED STV_DEFAULT"
__nv_reservedSMEM_offset_0_alias:
	.zero		0
	.zero		64


//--------------------- .nv.constant0._Z19nonLocalMeansKernelPKfS0_ifiPf --------------------------
	.section	.nv.constant0._Z19nonLocalMeansKernelPKfS0_ifiPf,"a",@progbits
	.sectionflags	@""
	.align	4
.nv.constant0._Z19nonLocalMeansKernelPKfS0_ifiPf:
	.zero		936


//--------------------- SYMBOLS --------------------------

	.type		.nv.reservedSmem.offset0,@object
	.size		.nv.reservedSmem.offset0,0x4
	.type		.nv.reservedSmem.cap,@object
	.size		.nv.reservedSmem.cap,0x4
